	.target	sm_90a

	.elftype	@"ET_EXEC"


//--------------------- .note.nv.tkinfo           --------------------------
	.section	.note.nv.tkinfo,"",@"SHT_NOTE"
	.sectionflags	@"SHF_NOTE_NV_TKINFO"
	.tkinfo
        /*0018*/ 	.word	0x00000002
        /*0030*/ 	.string	""
        /*0030*/ 	.string	"ptxas"
        /*0030*/ 	.string	"Cuda compilation tools, release 13.0, V13.0.88"
        /*0030*/ 	.string	"Build cuda_13.0.r13.0/compiler.36424714_0"
        /*0030*/ 	.string	"-arch sm_90a -m 64 "



//--------------------- .note.nv.cuinfo           --------------------------
	.section	.note.nv.cuinfo,"",@"SHT_NOTE"
	.sectionflags	@"SHF_NOTE_NV_CUINFO"
        /*0018*/ 	.short	0x0002
        /*001a*/ 	.short	0x005a
        /*001c*/ 	.short	0x0082
	.zero		2


//--------------------- .nv.info                  --------------------------
	.section	.nv.info,"",@"SHT_CUDA_INFO"
	.align	4


	//----- nvinfo : EIATTR_REGCOUNT
	.align		4
        /*0000*/ 	.byte	0x04, 0x2f
        /*0002*/ 	.short	(.L_15 - .L_14)
	.align		4
.L_14:
        /*0004*/ 	.word	index@(_ZN7cutlass13device_kernelINS_4gemm6kernel13GemmUniversalIN4cute5tupleIJiiiiEEENS1_10collective13CollectiveMmaINS1_34MainloopSm90TmaGmmaWarpSpecializedILi3ENS5_IJNS4_1CILi1EEESB_SB_EEENS1_32KernelTmaWarpSpecializedPingpongEEENS5_IJNSA_ILi64EEENSA_ILi128EEESG_EEENS_6half_tENS5_IJlSB_lEEESI_SJ_NS4_8TiledMMAINS4_8MMA_AtomIJNS4_4SM904GMMA26MMA_64x128x16_F32F16F16_SSILNSN_5MajorE0ELSP_0ELNSN_7ScaleInE1ELSQ_1EEEEEENS4_6LayoutISC_NS5_IJNSA_ILi0EEESU_SU_EEEEENS5_IJNS4_10UnderscoreESX_SX_EEEEENS4_13SM90_TMA_LOADENS4_14ComposedLayoutINS4_7SwizzleILi3ELi4ELi3EEENS4_18smem_ptr_flag_bitsILi16EEENST_INS5_IJNSA_ILi8EEESF_EEENS5_IJSF_SB_EEEEEEEvNS4_8identityES10_S1A_vS1B_EENS_8epilogue10collective6detail29Sm90TmaWarpSpecializedAdapterINS1E_15DefaultEpilogueISI_SJ_SJ_NS1D_6thread17LinearCombinationISI_Li1EffLNS1I_9ScaleType4KindE0ELNS_15FloatRoundStyleE2ESI_EENS1_15EpilogueDefaultEEEEEvvEEEEvNT_6ParamsE)
        /*0008*/ 	.word	0x000000a8


	//----- nvinfo : EIATTR_FRAME_SIZE
	.align		4
.L_15:
        /*000c*/ 	.byte	0x04, 0x11
        /*000e*/ 	.short	(.L_17 - .L_16)
	.align		4
.L_16:
        /*0010*/ 	.word	index@(_ZN7cutlass13device_kernelINS_4gemm6kernel13GemmUniversalIN4cute5tupleIJiiiiEEENS1_10collective13CollectiveMmaINS1_34MainloopSm90TmaGmmaWarpSpecializedILi3ENS5_IJNS4_1CILi1EEESB_SB_EEENS1_32KernelTmaWarpSpecializedPingpongEEENS5_IJNSA_ILi64EEENSA_ILi128EEESG_EEENS_6half_tENS5_IJlSB_lEEESI_SJ_NS4_8TiledMMAINS4_8MMA_AtomIJNS4_4SM904GMMA26MMA_64x128x16_F32F16F16_SSILNSN_5MajorE0ELSP_0ELNSN_7ScaleInE1ELSQ_1EEEEEENS4_6LayoutISC_NS5_IJNSA_ILi0EEESU_SU_EEEEENS5_IJNS4_10UnderscoreESX_SX_EEEEENS4_13SM90_TMA_LOADENS4_14ComposedLayoutINS4_7SwizzleILi3ELi4ELi3EEENS4_18smem_ptr_flag_bitsILi16EEENST_INS5_IJNSA_ILi8EEESF_EEENS5_IJSF_SB_EEEEEEEvNS4_8identityES10_S1A_vS1B_EENS_8epilogue10collective6detail29Sm90TmaWarpSpecializedAdapterINS1E_15DefaultEpilogueISI_SJ_SJ_NS1D_6thread17LinearCombinationISI_Li1EffLNS1I_9ScaleType4KindE0ELNS_15FloatRoundStyleE2ESI_EENS1_15EpilogueDefaultEEEEEvvEEEEvNT_6ParamsE)
        /*0014*/ 	.word	0x00000008


	//----- nvinfo : EIATTR_MIN_STACK_SIZE
	.align		4
.L_17:
        /*0018*/ 	.byte	0x04, 0x12
        /*001a*/ 	.short	(.L_19 - .L_18)
	.align		4
.L_18:
        /*001c*/ 	.word	index@(_ZN7cutlass13device_kernelINS_4gemm6kernel13GemmUniversalIN4cute5tupleIJiiiiEEENS1_10collective13CollectiveMmaINS1_34MainloopSm90TmaGmmaWarpSpecializedILi3ENS5_IJNS4_1CILi1EEESB_SB_EEENS1_32KernelTmaWarpSpecializedPingpongEEENS5_IJNSA_ILi64EEENSA_ILi128EEESG_EEENS_6half_tENS5_IJlSB_lEEESI_SJ_NS4_8TiledMMAINS4_8MMA_AtomIJNS4_4SM904GMMA26MMA_64x128x16_F32F16F16_SSILNSN_5MajorE0ELSP_0ELNSN_7ScaleInE1ELSQ_1EEEEEENS4_6LayoutISC_NS5_IJNSA_ILi0EEESU_SU_EEEEENS5_IJNS4_10UnderscoreESX_SX_EEEEENS4_13SM90_TMA_LOADENS4_14ComposedLayoutINS4_7SwizzleILi3ELi4ELi3EEENS4_18smem_ptr_flag_bitsILi16EEENST_INS5_IJNSA_ILi8EEESF_EEENS5_IJSF_SB_EEEEEEEvNS4_8identityES10_S1A_vS1B_EENS_8epilogue10collective6detail29Sm90TmaWarpSpecializedAdapterINS1E_15DefaultEpilogueISI_SJ_SJ_NS1D_6thread17LinearCombinationISI_Li1EffLNS1I_9ScaleType4KindE0ELNS_15FloatRoundStyleE2ESI_EENS1_15EpilogueDefaultEEEEEvvEEEEvNT_6ParamsE)
        /*0020*/ 	.word	0x00000008
.L_19:


//--------------------- .nv.compat                --------------------------
	.section	.nv.compat,"",@"SHT_CUDA_COMPAT_INFO"
	.align	4
        /*0000*/ 	.byte	0x02, 0x09, 0x01, 0x00, 0x02, 0x02, 0x04, 0x00, 0x02, 0x05, 0x05, 0x00, 0x03, 0x07, 0x01, 0x01
        /*0010*/ 	.byte	0x02, 0x03, 0x01, 0x00, 0x02, 0x06, 0x01, 0x00, 0x04, 0x0b, 0x08, 0x00, 0x00, 0x00, 0x00, 0x00
        /*0020*/ 	.byte	0x00, 0x00, 0x00, 0x00


//--------------------- .nv.info._ZN7cutlass13device_kernelINS_4gemm6kernel13GemmUniversalIN4cute5tupleIJiiiiEEENS1_10collective13CollectiveMmaINS1_34MainloopSm90TmaGmmaWarpSpecializedILi3ENS5_IJNS4_1CILi1EEESB_SB_EEENS1_32KernelTmaWarpSpecializedPingpongEEENS5_IJNSA_ILi64EEENSA_ILi128EEESG_EEENS_6half_tENS5_IJlSB_lEEESI_SJ_NS4_8TiledMMAINS4_8MMA_AtomIJNS4_4SM904GMMA26MMA_64x128x16_F32F16F16_SSILNSN_5MajorE0ELSP_0ELNSN_7ScaleInE1ELSQ_1EEEEEENS4_6LayoutISC_NS5_IJNSA_ILi0EEESU_SU_EEEEENS5_IJNS4_10UnderscoreESX_SX_EEEEENS4_13SM90_TMA_LOADENS4_14ComposedLayoutINS4_7SwizzleILi3ELi4ELi3EEENS4_18smem_ptr_flag_bitsILi16EEENST_INS5_IJNSA_ILi8EEESF_EEENS5_IJSF_SB_EEEEEEEvNS4_8identityES10_S1A_vS1B_EENS_8epilogue10collective6detail29Sm90TmaWarpSpecializedAdapterINS1E_15DefaultEpilogueISI_SJ_SJ_NS1D_6thread17LinearCombinationISI_Li1EffLNS1I_9ScaleType4KindE0ELNS_15FloatRoundStyleE2ESI_EENS1_15EpilogueDefaultEEEEEvvEEEEvNT_6ParamsE --------------------------
	.section	.nv.info._ZN7cutlass13device_kernelINS_4gemm6kernel13GemmUniversalIN4cute5tupleIJiiiiEEENS1_10collective13CollectiveMmaINS1_34MainloopSm90TmaGmmaWarpSpecializedILi3ENS5_IJNS4_1CILi1EEESB_SB_EEENS1_32KernelTmaWarpSpecializedPingpongEEENS5_IJNSA_ILi64EEENSA_ILi128EEESG_EEENS_6half_tENS5_IJlSB_lEEESI_SJ_NS4_8TiledMMAINS4_8MMA_AtomIJNS4_4SM904GMMA26MMA_64x128x16_F32F16F16_SSILNSN_5MajorE0ELSP_0ELNSN_7ScaleInE1ELSQ_1EEEEEENS4_6LayoutISC_NS5_IJNSA_ILi0EEESU_SU_EEEEENS5_IJNS4_10UnderscoreESX_SX_EEEEENS4_13SM90_TMA_LOADENS4_14ComposedLayoutINS4_7SwizzleILi3ELi4ELi3EEENS4_18smem_ptr_flag_bitsILi16EEENST_INS5_IJNSA_ILi8EEESF_EEENS5_IJSF_SB_EEEEEEEvNS4_8identityES10_S1A_vS1B_EENS_8epilogue10collective6detail29Sm90TmaWarpSpecializedAdapterINS1E_15DefaultEpilogueISI_SJ_SJ_NS1D_6thread17LinearCombinationISI_Li1EffLNS1I_9ScaleType4KindE0ELNS_15FloatRoundStyleE2ESI_EENS1_15EpilogueDefaultEEEEEvvEEEEvNT_6ParamsE,"",@"SHT_CUDA_INFO"
	.sectionflags	@""
	.align	4


	//----- nvinfo : EIATTR_CUDA_API_VERSION
	.align		4
        /*0000*/ 	.byte	0x04, 0x37
        /*0002*/ 	.short	(.L_21 - .L_20)
.L_20:
        /*0004*/ 	.word	0x00000082


	//----- nvinfo : EIATTR_KPARAM_INFO
	.align		4
.L_21:
        /*0008*/ 	.byte	0x04, 0x17
        /*000a*/ 	.short	(.L_23 - .L_22)
.L_22:
        /*000c*/ 	.word	0x00000000
        /*0010*/ 	.short	0x0000
        /*0012*/ 	.short	0x0070
        /*0014*/ 	.byte	0x00, 0xf0, 0x01, 0x10


	//----- nvinfo : EIATTR_SPARSE_MMA_MASK
	.align		4
.L_23:
        /*0018*/ 	.byte	0x03, 0x50
        /*001a*/ 	.short	0x0000


	//----- nvinfo : EIATTR_MAXREG_COUNT
	.align		4
        /*001c*/ 	.byte	0x03, 0x1b
        /*001e*/ 	.short	0x00a8


	//----- nvinfo : EIATTR_NUM_BARRIERS
	.align		4
        /*0020*/ 	.byte	0x02, 0x4c
        /*0022*/ 	.byte	0x01
	.zero		1


	//----- nvinfo : EIATTR_EXTERNS
	.align		4
        /*0024*/ 	.byte	0x04, 0x0f
        /*0026*/ 	.short	(.L_25 - .L_24)


	//   ....[0]....
	.align		4
.L_24:
        /*0028*/ 	.word	index@(__assertfail)


	//----- nvinfo : EIATTR_ANNOTATIONS
	.align		4
.L_25:
        /*002c*/ 	.byte	0x04, 0x55
        /*002e*/ 	.short	(.L_27 - .L_26)


	//   ....[0]....
.L_26:
        /*0030*/ 	.word	0x00000001
        /*0034*/ 	.byte	0xb0, 0x0a, 0x00, 0x00, 0x01, 0x00, 0x00, 0x00, 0xd0, 0x11, 0x00, 0x00, 0x01, 0x00, 0x00, 0x00
        /*0044*/ 	.byte	0x20, 0x64, 0x00, 0x00, 0x01, 0x00, 0x00, 0x00, 0xa0, 0x70, 0x00, 0x00


	//----- nvinfo : EIATTR_MERCURY_ISA_VERSION
	.align		4
.L_27:
        /*0050*/ 	.byte	0x03, 0x5f
        /*0052*/ 	.short	0x0101


	//----- nvinfo : EIATTR_INT_WARP_WIDE_INSTR_OFFSETS
	.align		4
        /*0054*/ 	.byte	0x04, 0x31
        /*0056*/ 	.short	(.L_29 - .L_28)


	//   ....[0]....
.L_28:
        /*0058*/ 	.word	0x000003d0


	//   ....[1]....
        /*005c*/ 	.word	0x000003f0


	//   ....[2]....
        /*0060*/ 	.word	0x00000470


	//   ....[3]....
        /*0064*/ 	.word	0x00000480


	//   ....[4]....
        /*0068*/ 	.word	0x00000490


	//   ....[5]....
        /*006c*/ 	.word	0x000004b0


	//   ....[6]....
        /*0070*/ 	.word	0x00000540


	//   ....[7]....
        /*0074*/ 	.word	0x00000560


	//----- nvinfo : EIATTR_COOP_GROUP_MASK_REGIDS
	.align		4
.L_29:
        /*0078*/ 	.byte	0x04, 0x29
        /*007a*/ 	.short	(.L_31 - .L_30)


	//   ....[0]....
.L_30:
        /*007c*/ 	.word	0xffffffff


	//   ....[1]....
        /*0080*/ 	.word	0xffffffff


	//   ....[2]....
        /*0084*/ 	.word	0xffffffff


	//   ....[3]....
        /*0088*/ 	.word	0xffffffff


	//   ....[4]....
        /*008c*/ 	.word	0xffffffff


	//   ....[5]....
        /*0090*/ 	.word	0xffffffff


	//----- nvinfo : EIATTR_COOP_GROUP_INSTR_OFFSETS
	.align		4
.L_31:
        /*0094*/ 	.byte	0x04, 0x28
        /*0096*/ 	.short	(.L_33 - .L_32)


	//   ....[0]....
.L_32:
        /*0098*/ 	.word	0x00000070


	//   ....[1]....
        /*009c*/ 	.word	0x00000080


	//   ....[2]....
        /*00a0*/ 	.word	0x00000140


	//   ....[3]....
        /*00a4*/ 	.word	0x000002b0


	//   ....[4]....
        /*00a8*/ 	.word	0x000002f0


	//   ....[5]....
        /*00ac*/ 	.word	0x00000330


	//----- nvinfo : EIATTR_REG_RECONFIG
	.align		4
.L_33:
        /*00b0*/ 	.byte	0x01, 0x54
	.zero		2


	//----- nvinfo : EIATTR_SYSCALL_OFFSETS
	.align		4
        /*00b4*/ 	.byte	0x04, 0x46
        /*00b6*/ 	.short	(.L_35 - .L_34)


	//   ....[0]....
.L_34:
        /*00b8*/ 	.word	0x00001650


	//----- nvinfo : EIATTR_MBARRIER_INSTR_OFFSETS
	.align		4
.L_35:
        /*00bc*/ 	.byte	0x04, 0x39
        /*00be*/ 	.short	(.L_37 - .L_36)


	//   ....[0]....
.L_36:
        /*00c0*/ 	.word	0x00000240
        /*00c4*/ 	.word	0x000000ff
        /*00c8*/ 	.word	0x00000000
        /*00cc*/ 	.short	0x0100
        /*00ce*/ 	.byte	0x08
	.zero		1


	//   ....[1]....
        /*00d0*/ 	.word	0x00000250
        /*00d4*/ 	.word	0x000000ff
        /*00d8*/ 	.word	0x00000018
        /*00dc*/ 	.short	0x0100
        /*00de*/ 	.byte	0x08
	.zero		1


	//   ....[2]....
        /*00e0*/ 	.word	0x00000260
        /*00e4*/ 	.word	0x000000ff
        /*00e8*/ 	.word	0x00000008
        /*00ec*/ 	.short	0x0100
        /*00ee*/ 	.byte	0x08
	.zero		1


	//   ....[3]....
        /*00f0*/ 	.word	0x00000270
        /*00f4*/ 	.word	0x000000ff
        /*00f8*/ 	.word	0x00000020
        /*00fc*/ 	.short	0x0100
        /*00fe*/ 	.byte	0x08
	.zero		1


	//   ....[4]....
        /*0100*/ 	.word	0x00000280
        /*0104*/ 	.word	0x000000ff
        /*0108*/ 	.word	0x00000010
        /*010c*/ 	.short	0x0100
        /*010e*/ 	.byte	0x08
	.zero		1


	//   ....[5]....
        /*0110*/ 	.word	0x00000290
        /*0114*/ 	.word	0x000000ff
        /*0118*/ 	.word	0x00000028
        /*011c*/ 	.short	0x0100
        /*011e*/ 	.byte	0x08
	.zero		1


	//   ....[6]....
        /*0120*/ 	.word	0x000005a0
        /*0124*/ 	.word	0x000000ff
        /*0128*/ 	.word	0x00000060
        /*012c*/ 	.short	0x0100
        /*012e*/ 	.byte	0x08
	.zero		1


	//   ....[7]....
        /*0130*/ 	.word	0x00000610
        /*0134*/ 	.word	0x000000ff
        /*0138*/ 	.word	0x00000068
        /*013c*/ 	.short	0x0100
        /*013e*/ 	.byte	0x08
	.zero		1


	//   ....[8]....
        /*0140*/ 	.word	0x00000630
        /*0144*/ 	.word	0x000000ff
        /*0148*/ 	.word	0x00000040
        /*014c*/ 	.short	0x0100
        /*014e*/ 	.byte	0x09
	.zero		1


	//   ....[9]....
        /*0150*/ 	.word	0x00000640
        /*0154*/ 	.word	0x000000ff
        /*0158*/ 	.word	0x00000048
        /*015c*/ 	.short	0x0100
        /*015e*/ 	.byte	0x09
	.zero		1


	//   ....[10]....
        /*0160*/ 	.word	0x00000650
        /*0164*/ 	.word	0x000000ff
        /*0168*/ 	.word	0x00000050
        /*016c*/ 	.short	0x0100
        /*016e*/ 	.byte	0x09
	.zero		1


	//   ....[11]....
        /*0170*/ 	.word	0x00000660
        /*0174*/ 	.word	0x000000ff
        /*0178*/ 	.word	0x00000058
        /*017c*/ 	.short	0x0100
        /*017e*/ 	.byte	0x09
	.zero		1


	//   ....[12]....
        /*0180*/ 	.word	0x00001510
        /*0184*/ 	.word	0x000000ff
        /*0188*/ 	.word	0xfffffff8
        /*018c*/ 	.short	0x010a
        /*018e*/ 	.byte	0x2b
	.zero		1


	//   ....[13]....
        /*0190*/ 	.word	0x000016d0
        /*0194*/ 	.word	0x00000003
        /*0198*/ 	.word	0x00000000
        /*019c*/ 	.short	0x010a
        /*019e*/ 	.byte	0x3f
	.zero		1


	//   ....[14]....
        /*01a0*/ 	.word	0x00001730
        /*01a4*/ 	.word	0x00000003
        /*01a8*/ 	.word	0x00000000
        /*01ac*/ 	.short	0x010a
        /*01ae*/ 	.byte	0x3f
	.zero		1


	//   ....[15]....
        /*01b0*/ 	.word	0x00001c50
        /*01b4*/ 	.word	0x000000ff
        /*01b8*/ 	.word	0x00000000
        /*01bc*/ 	.short	0x010a
        /*01be*/ 	.byte	0x08
	.zero		1


	//   ....[16]....
        /*01c0*/ 	.word	0x00001c90
        /*01c4*/ 	.word	0x000000ff
        /*01c8*/ 	.word	0x00000000
        /*01cc*/ 	.short	0x010a
        /*01ce*/ 	.byte	0x08
	.zero		1


	//   ....[17]....
        /*01d0*/ 	.word	0x000020b0
        /*01d4*/ 	.word	0x000000ff
        /*01d8*/ 	.word	0x00000000
        /*01dc*/ 	.short	0x0101
        /*01de*/ 	.byte	0x08
	.zero		1


	//   ....[18]....
        /*01e0*/ 	.word	0x000021b0
        /*01e4*/ 	.word	0x00000003
        /*01e8*/ 	.word	0x00000000
        /*01ec*/ 	.short	0x0101
        /*01ee*/ 	.byte	0x2e
	.zero		1


	//   ....[19]....
        /*01f0*/ 	.word	0x00002280
        /*01f4*/ 	.word	0x000000ff
        /*01f8*/ 	.word	0x00000000
        /*01fc*/ 	.short	0x0101
        /*01fe*/ 	.byte	0x06
	.zero		1


	//   ....[20]....
        /*0200*/ 	.word	0x000022f0
        /*0204*/ 	.word	0x000000ff
        /*0208*/ 	.word	0x00000008
        /*020c*/ 	.short	0x010a
        /*020e*/ 	.byte	0x2b
	.zero		1


	//   ....[21]....
        /*0210*/ 	.word	0x00006460
        /*0214*/ 	.word	0x00000000
        /*0218*/ 	.word	0x00000000
        /*021c*/ 	.short	0x0101
        /*021e*/ 	.byte	0x2e
	.zero		1


	//   ....[22]....
        /*0220*/ 	.word	0x00006d50
        /*0224*/ 	.word	0x0000000b
        /*0228*/ 	.word	0x00000018
        /*022c*/ 	.short	0x010a
        /*022e*/ 	.byte	0x3f
	.zero		1


	//   ....[23]....
        /*0230*/ 	.word	0x000071d0
        /*0234*/ 	.word	0x00000006
        /*0238*/ 	.word	0x00000068
        /*023c*/ 	.short	0x0101
        /*023e*/ 	.byte	0x3f
	.zero		1


	//   ....[24]....
        /*0240*/ 	.word	0x000078f0
        /*0244*/ 	.word	0x00000007
        /*0248*/ 	.word	0x00000000
        /*024c*/ 	.short	0x010a
        /*024e*/ 	.byte	0x3f
	.zero		1


	//   ....[25]....
        /*0250*/ 	.word	0x00007970
        /*0254*/ 	.word	0x00000004
        /*0258*/ 	.word	0x00000000
        /*025c*/ 	.short	0x010a
        /*025e*/ 	.byte	0x3f
	.zero		1


	//   ....[26]....
        /*0260*/ 	.word	0x00007a00
        /*0264*/ 	.word	0x00000005
        /*0268*/ 	.word	0x00000000
        /*026c*/ 	.short	0x010a
        /*026e*/ 	.byte	0x3f
	.zero		1


	//   ....[27]....
        /*0270*/ 	.word	0x00007a70
        /*0274*/ 	.word	0x00000003
        /*0278*/ 	.word	0xfffffff8
        /*027c*/ 	.short	0x010a
        /*027e*/ 	.byte	0x3f
	.zero		1


	//   ....[28]....
        /*0280*/ 	.word	0x00007ac0
        /*0284*/ 	.word	0x00000003
        /*0288*/ 	.word	0x00000000
        /*028c*/ 	.short	0x010a
        /*028e*/ 	.byte	0x3f
	.zero		1


	//   ....[29]....
        /*0290*/ 	.word	0x00007b20
        /*0294*/ 	.word	0x00000004
        /*0298*/ 	.word	0x00000000
        /*029c*/ 	.short	0x010a
        /*029e*/ 	.byte	0x3f
	.zero		1


	//   ....[30]....
        /*02a0*/ 	.word	0x00007b80
        /*02a4*/ 	.word	0x00000003
        /*02a8*/ 	.word	0x00000008
        /*02ac*/ 	.short	0x010a
        /*02ae*/ 	.byte	0x3f
	.zero		1


	//   ....[31]....
        /*02b0*/ 	.word	0x00007c50
        /*02b4*/ 	.word	0x0000000b
        /*02b8*/ 	.word	0x00000018
        /*02bc*/ 	.short	0x010a
        /*02be*/ 	.byte	0x3f
	.zero		1


	//   ....[32]....
        /*02c0*/ 	.word	0x00007d20
        /*02c4*/ 	.word	0x00000007
        /*02c8*/ 	.word	0x00000000
        /*02cc*/ 	.short	0x010a
        /*02ce*/ 	.byte	0x3f
	.zero		1


	//   ....[33]....
        /*02d0*/ 	.word	0x00007d70
        /*02d4*/ 	.word	0x00000004
        /*02d8*/ 	.word	0x00000000
        /*02dc*/ 	.short	0x010a
        /*02de*/ 	.byte	0x3f
	.zero		1


	//----- nvinfo : EIATTR_NUM_MBARRIERS
	.align		4
.L_37:
        /*02e0*/ 	.byte	0x03, 0x38
        /*02e2*/ 	.short	0x000c


	//----- nvinfo : EIATTR_EXIT_INSTR_OFFSETS
	.align		4
        /*02e4*/ 	.byte	0x04, 0x1c
        /*02e6*/ 	.short	(.L_39 - .L_38)


	//   ....[0]....
.L_38:
        /*02e8*/ 	.word	0x00001160


	//   ....[1]....
        /*02ec*/ 	.word	0x000011c0


	//   ....[2]....
        /*02f0*/ 	.word	0x00006a80


	//   ....[3]....
        /*02f4*/ 	.word	0x00006ab0


	//   ....[4]....
        /*02f8*/ 	.word	0x00007a50


	//----- nvinfo : EIATTR_MAX_THREADS
	.align		4
.L_39:
        /*02fc*/ 	.byte	0x04, 0x05
        /*02fe*/ 	.short	(.L_41 - .L_40)
.L_40:
        /*0300*/ 	.word	0x00000180
        /*0304*/ 	.word	0x00000001
        /*0308*/ 	.word	0x00000001


	//----- nvinfo : EIATTR_CRS_STACK_SIZE
	.align		4
.L_41:
        /*030c*/ 	.byte	0x04, 0x1e
        /*030e*/ 	.short	(.L_43 - .L_42)
.L_42:
        /*0310*/ 	.word	0x00000000


	//----- nvinfo : EIATTR_CBANK_PARAM_SIZE
	.align		4
.L_43:
        /*0314*/ 	.byte	0x03, 0x19
        /*0316*/ 	.short	0x0470


	//----- nvinfo : EIATTR_PARAM_CBANK
	.align		4
        /*0318*/ 	.byte	0x04, 0x0a
        /*031a*/ 	.short	(.L_45 - .L_44)
	.align		4
.L_44:
        /*031c*/ 	.word	index@(.nv.constant0._ZN7cutlass13device_kernelINS_4gemm6kernel13GemmUniversalIN4cute5tupleIJiiiiEEENS1_10collective13CollectiveMmaINS1_34MainloopSm90TmaGmmaWarpSpecializedILi3ENS5_IJNS4_1CILi1EEESB_SB_EEENS1_32KernelTmaWarpSpecializedPingpongEEENS5_IJNSA_ILi64EEENSA_ILi128EEESG_EEENS_6half_tENS5_IJlSB_lEEESI_SJ_NS4_8TiledMMAINS4_8MMA_AtomIJNS4_4SM904GMMA26MMA_64x128x16_F32F16F16_SSILNSN_5MajorE0ELSP_0ELNSN_7ScaleInE1ELSQ_1EEEEEENS4_6LayoutISC_NS5_IJNSA_ILi0EEESU_SU_EEEEENS5_IJNS4_10UnderscoreESX_SX_EEEEENS4_13SM90_TMA_LOADENS4_14ComposedLayoutINS4_7SwizzleILi3ELi4ELi3EEENS4_18smem_ptr_flag_bitsILi16EEENST_INS5_IJNSA_ILi8EEESF_EEENS5_IJSF_SB_EEEEEEEvNS4_8identityES10_S1A_vS1B_EENS_8epilogue10collective6detail29Sm90TmaWarpSpecializedAdapterINS1E_15DefaultEpilogueISI_SJ_SJ_NS1D_6thread17LinearCombinationISI_Li1EffLNS1I_9ScaleType4KindE0ELNS_15FloatRoundStyleE2ESI_EENS1_15EpilogueDefaultEEEEEvvEEEEvNT_6ParamsE)
        /*0320*/ 	.short	0x0210
        /*0322*/ 	.short	0x0470


	//----- nvinfo : EIATTR_SW_WAR
	.align		4
.L_45:
        /*0324*/ 	.byte	0x04, 0x36
        /*0326*/ 	.short	(.L_47 - .L_46)
.L_46:
        /*0328*/ 	.word	0x00000008
.L_47:


//--------------------- .nv.callgraph             --------------------------
	.section	.nv.callgraph,"",@"SHT_CUDA_CALLGRAPH"
	.align	4
	.sectionentsize	8
	.align		4
        /*0000*/ 	.word	0x00000000
	.align		4
        /*0004*/ 	.word	0xffffffff
	.align		4
        /*0008*/ 	.word	index@(_ZN7cutlass13device_kernelINS_4gemm6kernel13GemmUniversalIN4cute5tupleIJiiiiEEENS1_10collective13CollectiveMmaINS1_34MainloopSm90TmaGmmaWarpSpecializedILi3ENS5_IJNS4_1CILi1EEESB_SB_EEENS1_32KernelTmaWarpSpecializedPingpongEEENS5_IJNSA_ILi64EEENSA_ILi128EEESG_EEENS_6half_tENS5_IJlSB_lEEESI_SJ_NS4_8TiledMMAINS4_8MMA_AtomIJNS4_4SM904GMMA26MMA_64x128x16_F32F16F16_SSILNSN_5MajorE0ELSP_0ELNSN_7ScaleInE1ELSQ_1EEEEEENS4_6LayoutISC_NS5_IJNSA_ILi0EEESU_SU_EEEEENS5_IJNS4_10UnderscoreESX_SX_EEEEENS4_13SM90_TMA_LOADENS4_14ComposedLayoutINS4_7SwizzleILi3ELi4ELi3EEENS4_18smem_ptr_flag_bitsILi16EEENST_INS5_IJNSA_ILi8EEESF_EEENS5_IJSF_SB_EEEEEEEvNS4_8identityES10_S1A_vS1B_EENS_8epilogue10collective6detail29Sm90TmaWarpSpecializedAdapterINS1E_15DefaultEpilogueISI_SJ_SJ_NS1D_6thread17LinearCombinationISI_Li1EffLNS1I_9ScaleType4KindE0ELNS_15FloatRoundStyleE2ESI_EENS1_15EpilogueDefaultEEEEEvvEEEEvNT_6ParamsE)
	.align		4
        /*000c*/ 	.word	index@(__assertfail)
	.align		4
        /*0010*/ 	.word	0x00000000
	.align		4
        /*0014*/ 	.word	0xfffffffe
	.align		4
        /*0018*/ 	.word	0x00000000
	.align		4
        /*001c*/ 	.word	0xfffffffd
	.align		4
        /*0020*/ 	.word	0x00000000
	.align		4
        /*0024*/ 	.word	0xfffffffc


//--------------------- .nv.constant4             --------------------------
	.section	.nv.constant4,"a",@progbits
	.align	8
	.align		8
.nv.constant4:
        /*0000*/ 	.dword	__assertfail
	.align		8
        /*0008*/ 	.dword	__unnamed_1
	.align		8
        /*0010*/ 	.dword	_ZN40_INTERNAL_08d4bcc7_4_k_cu_ac71ab6f_254094cuda3std3__45__cpo5beginE
	.align		8
        /*0018*/ 	.dword	_ZN40_INTERNAL_08d4bcc7_4_k_cu_ac71ab6f_254094cuda3std3__45__cpo3endE
	.align		8
        /*0020*/ 	.dword	_ZN40_INTERNAL_08d4bcc7_4_k_cu_ac71ab6f_254094cuda3std3__45__cpo6cbeginE
	.align		8
        /*0028*/ 	.dword	_ZN40_INTERNAL_08d4bcc7_4_k_cu_ac71ab6f_254094cuda3std3__45__cpo4cendE
	.align		8
        /*0030*/ 	.dword	_ZN40_INTERNAL_08d4bcc7_4_k_cu_ac71ab6f_254094cuda3std3__442_GLOBAL__N__08d4bcc7_4_k_cu_ac71ab6f_254096ignoreE
	.align		8
        /*0038*/ 	.dword	_ZN40_INTERNAL_08d4bcc7_4_k_cu_ac71ab6f_254094cuda3std3__419piecewise_constructE
	.align		8
        /*0040*/ 	.dword	_ZN40_INTERNAL_08d4bcc7_4_k_cu_ac71ab6f_254094cuda3std3__48in_placeE
	.align		8
        /*0048*/ 	.dword	_ZN40_INTERNAL_08d4bcc7_4_k_cu_ac71ab6f_254094cuda3std6ranges3__45__cpo4swapE
	.align		8
        /*0050*/ 	.dword	_ZN40_INTERNAL_08d4bcc7_4_k_cu_ac71ab6f_254094cuda3std6ranges3__45__cpo9iter_moveE
	.align		8
        /*0058*/ 	.dword	_ZN40_INTERNAL_08d4bcc7_4_k_cu_ac71ab6f_254094cute7productE
	.align		8
        /*0060*/ 	.dword	_ZN40_INTERNAL_08d4bcc7_4_k_cu_ac71ab6f_254094cute1_E
	.align		8
        /*0068*/ 	.dword	$str$22
	.align		8
        /*0070*/ 	.dword	$str$23


//--------------------- .text._ZN7cutlass13device_kernelINS_4gemm6kernel13GemmUniversalIN4cute5tupleIJiiiiEEENS1_10collective13CollectiveMmaINS1_34MainloopSm90TmaGmmaWarpSpecializedILi3ENS5_IJNS4_1CILi1EEESB_SB_EEENS1_32KernelTmaWarpSpecializedPingpongEEENS5_IJNSA_ILi64EEENSA_ILi128EEESG_EEENS_6half_tENS5_IJlSB_lEEESI_SJ_NS4_8TiledMMAINS4_8MMA_AtomIJNS4_4SM904GMMA26MMA_64x128x16_F32F16F16_SSILNSN_5MajorE0ELSP_0ELNSN_7ScaleInE1ELSQ_1EEEEEENS4_6LayoutISC_NS5_IJNSA_ILi0EEESU_SU_EEEEENS5_IJNS4_10UnderscoreESX_SX_EEEEENS4_13SM90_TMA_LOADENS4_14ComposedLayoutINS4_7SwizzleILi3ELi4ELi3EEENS4_18smem_ptr_flag_bitsILi16EEENST_INS5_IJNSA_ILi8EEESF_EEENS5_IJSF_SB_EEEEEEEvNS4_8identityES10_S1A_vS1B_EENS_8epilogue10collective6detail29Sm90TmaWarpSpecializedAdapterINS1E_15DefaultEpilogueISI_SJ_SJ_NS1D_6thread17LinearCombinationISI_Li1EffLNS1I_9ScaleType4KindE0ELNS_15FloatRoundStyleE2ESI_EENS1_15EpilogueDefaultEEEEEvvEEEEvNT_6ParamsE --------------------------
	.section	.text._ZN7cutlass13device_kernelINS_4gemm6kernel13GemmUniversalIN4cute5tupleIJiiiiEEENS1_10collective13CollectiveMmaINS1_34MainloopSm90TmaGmmaWarpSpecializedILi3ENS5_IJNS4_1CILi1EEESB_SB_EEENS1_32KernelTmaWarpSpecializedPingpongEEENS5_IJNSA_ILi64EEENSA_ILi128EEESG_EEENS_6half_tENS5_IJlSB_lEEESI_SJ_NS4_8TiledMMAINS4_8MMA_AtomIJNS4_4SM904GMMA26MMA_64x128x16_F32F16F16_SSILNSN_5MajorE0ELSP_0ELNSN_7ScaleInE1ELSQ_1EEEEEENS4_6LayoutISC_NS5_IJNSA_ILi0EEESU_SU_EEEEENS5_IJNS4_10UnderscoreESX_SX_EEEEENS4_13SM90_TMA_LOADENS4_14ComposedLayoutINS4_7SwizzleILi3ELi4ELi3EEENS4_18smem_ptr_flag_bitsILi16EEENST_INS5_IJNSA_ILi8EEESF_EEENS5_IJSF_SB_EEEEEEEvNS4_8identityES10_S1A_vS1B_EENS_8epilogue10collective6detail29Sm90TmaWarpSpecializedAdapterINS1E_15DefaultEpilogueISI_SJ_SJ_NS1D_6thread17LinearCombinationISI_Li1EffLNS1I_9ScaleType4KindE0ELNS_15FloatRoundStyleE2ESI_EENS1_15EpilogueDefaultEEEEEvvEEEEvNT_6ParamsE,"ax",@progbits
	.align	128
.text._ZN7cutlass13device_kernelINS_4gemm6kernel13GemmUniversalIN4cute5tupleIJiiiiEEENS1_10collective13CollectiveMmaINS1_34MainloopSm90TmaGmmaWarpSpecializedILi3ENS5_IJNS4_1CILi1EEESB_SB_EEENS1_32KernelTmaWarpSpecializedPingpongEEENS5_IJNSA_ILi64EEENSA_ILi128EEESG_EEENS_6half_tENS5_IJlSB_lEEESI_SJ_NS4_8TiledMMAINS4_8MMA_AtomIJNS4_4SM904GMMA26MMA_64x128x16_F32F16F16_SSILNSN_5MajorE0ELSP_0ELNSN_7ScaleInE1ELSQ_1EEEEEENS4_6LayoutISC_NS5_IJNSA_ILi0EEESU_SU_EEEEENS5_IJNS4_10UnderscoreESX_SX_EEEEENS4_13SM90_TMA_LOADENS4_14ComposedLayoutINS4_7SwizzleILi3ELi4ELi3EEENS4_18smem_ptr_flag_bitsILi16EEENST_INS5_IJNSA_ILi8EEESF_EEENS5_IJSF_SB_EEEEEEEvNS4_8identityES10_S1A_vS1B_EENS_8epilogue10collective6detail29Sm90TmaWarpSpecializedAdapterINS1E_15DefaultEpilogueISI_SJ_SJ_NS1D_6thread17LinearCombinationISI_Li1EffLNS1I_9ScaleType4KindE0ELNS_15FloatRoundStyleE2ESI_EENS1_15EpilogueDefaultEEEEEvvEEEEvNT_6ParamsE:
        .type           _ZN7cutlass13device_kernelINS_4gemm6kernel13GemmUniversalIN4cute5tupleIJiiiiEEENS1_10collective13CollectiveMmaINS1_34MainloopSm90TmaGmmaWarpSpecializedILi3ENS5_IJNS4_1CILi1EEESB_SB_EEENS1_32KernelTmaWarpSpecializedPingpongEEENS5_IJNSA_ILi64EEENSA_ILi128EEESG_EEENS_6half_tENS5_IJlSB_lEEESI_SJ_NS4_8TiledMMAINS4_8MMA_AtomIJNS4_4SM904GMMA26MMA_64x128x16_F32F16F16_SSILNSN_5MajorE0ELSP_0ELNSN_7ScaleInE1ELSQ_1EEEEEENS4_6LayoutISC_NS5_IJNSA_ILi0EEESU_SU_EEEEENS5_IJNS4_10UnderscoreESX_SX_EEEEENS4_13SM90_TMA_LOADENS4_14ComposedLayoutINS4_7SwizzleILi3ELi4ELi3EEENS4_18smem_ptr_flag_bitsILi16EEENST_INS5_IJNSA_ILi8EEESF_EEENS5_IJSF_SB_EEEEEEEvNS4_8identityES10_S1A_vS1B_EENS_8epilogue10collective6detail29Sm90TmaWarpSpecializedAdapterINS1E_15DefaultEpilogueISI_SJ_SJ_NS1D_6thread17LinearCombinationISI_Li1EffLNS1I_9ScaleType4KindE0ELNS_15FloatRoundStyleE2ESI_EENS1_15EpilogueDefaultEEEEEvvEEEEvNT_6ParamsE,@function
        .size           _ZN7cutlass13device_kernelINS_4gemm6kernel13GemmUniversalIN4cute5tupleIJiiiiEEENS1_10collective13CollectiveMmaINS1_34MainloopSm90TmaGmmaWarpSpecializedILi3ENS5_IJNS4_1CILi1EEESB_SB_EEENS1_32KernelTmaWarpSpecializedPingpongEEENS5_IJNSA_ILi64EEENSA_ILi128EEESG_EEENS_6half_tENS5_IJlSB_lEEESI_SJ_NS4_8TiledMMAINS4_8MMA_AtomIJNS4_4SM904GMMA26MMA_64x128x16_F32F16F16_SSILNSN_5MajorE0ELSP_0ELNSN_7ScaleInE1ELSQ_1EEEEEENS4_6LayoutISC_NS5_IJNSA_ILi0EEESU_SU_EEEEENS5_IJNS4_10UnderscoreESX_SX_EEEEENS4_13SM90_TMA_LOADENS4_14ComposedLayoutINS4_7SwizzleILi3ELi4ELi3EEENS4_18smem_ptr_flag_bitsILi16EEENST_INS5_IJNSA_ILi8EEESF_EEENS5_IJSF_SB_EEEEEEEvNS4_8identityES10_S1A_vS1B_EENS_8epilogue10collective6detail29Sm90TmaWarpSpecializedAdapterINS1E_15DefaultEpilogueISI_SJ_SJ_NS1D_6thread17LinearCombinationISI_Li1EffLNS1I_9ScaleType4KindE0ELNS_15FloatRoundStyleE2ESI_EENS1_15EpilogueDefaultEEEEEvvEEEEvNT_6ParamsE,(.L_x_195 - _ZN7cutlass13device_kernelINS_4gemm6kernel13GemmUniversalIN4cute5tupleIJiiiiEEENS1_10collective13CollectiveMmaINS1_34MainloopSm90TmaGmmaWarpSpecializedILi3ENS5_IJNS4_1CILi1EEESB_SB_EEENS1_32KernelTmaWarpSpecializedPingpongEEENS5_IJNSA_ILi64EEENSA_ILi128EEESG_EEENS_6half_tENS5_IJlSB_lEEESI_SJ_NS4_8TiledMMAINS4_8MMA_AtomIJNS4_4SM904GMMA26MMA_64x128x16_F32F16F16_SSILNSN_5MajorE0ELSP_0ELNSN_7ScaleInE1ELSQ_1EEEEEENS4_6LayoutISC_NS5_IJNSA_ILi0EEESU_SU_EEEEENS5_IJNS4_10UnderscoreESX_SX_EEEEENS4_13SM90_TMA_LOADENS4_14ComposedLayoutINS4_7SwizzleILi3ELi4ELi3EEENS4_18smem_ptr_flag_bitsILi16EEENST_INS5_IJNSA_ILi8EEESF_EEENS5_IJSF_SB_EEEEEEEvNS4_8identityES10_S1A_vS1B_EENS_8epilogue10collective6detail29Sm90TmaWarpSpecializedAdapterINS1E_15DefaultEpilogueISI_SJ_SJ_NS1D_6thread17LinearCombinationISI_Li1EffLNS1I_9ScaleType4KindE0ELNS_15FloatRoundStyleE2ESI_EENS1_15EpilogueDefaultEEEEEvvEEEEvNT_6ParamsE)
        .other          _ZN7cutlass13device_kernelINS_4gemm6kernel13GemmUniversalIN4cute5tupleIJiiiiEEENS1_10collective13CollectiveMmaINS1_34MainloopSm90TmaGmmaWarpSpecializedILi3ENS5_IJNS4_1CILi1EEESB_SB_EEENS1_32KernelTmaWarpSpecializedPingpongEEENS5_IJNSA_ILi64EEENSA_ILi128EEESG_EEENS_6half_tENS5_IJlSB_lEEESI_SJ_NS4_8TiledMMAINS4_8MMA_AtomIJNS4_4SM904GMMA26MMA_64x128x16_F32F16F16_SSILNSN_5MajorE0ELSP_0ELNSN_7ScaleInE1ELSQ_1EEEEEENS4_6LayoutISC_NS5_IJNSA_ILi0EEESU_SU_EEEEENS5_IJNS4_10UnderscoreESX_SX_EEEEENS4_13SM90_TMA_LOADENS4_14ComposedLayoutINS4_7SwizzleILi3ELi4ELi3EEENS4_18smem_ptr_flag_bitsILi16EEENST_INS5_IJNSA_ILi8EEESF_EEENS5_IJSF_SB_EEEEEEEvNS4_8identityES10_S1A_vS1B_EENS_8epilogue10collective6detail29Sm90TmaWarpSpecializedAdapterINS1E_15DefaultEpilogueISI_SJ_SJ_NS1D_6thread17LinearCombinationISI_Li1EffLNS1I_9ScaleType4KindE0ELNS_15FloatRoundStyleE2ESI_EENS1_15EpilogueDefaultEEEEEvvEEEEvNT_6ParamsE,@"STO_CUDA_ENTRY STV_DEFAULT"
_ZN7cutlass13device_kernelINS_4gemm6kernel13GemmUniversalIN4cute5tupleIJiiiiEEENS1_10collective13CollectiveMmaINS1_34MainloopSm90TmaGmmaWarpSpecializedILi3ENS5_IJNS4_1CILi1EEESB_SB_EEENS1_32KernelTmaWarpSpecializedPingpongEEENS5_IJNSA_ILi64EEENSA_ILi128EEESG_EEENS_6half_tENS5_IJlSB_lEEESI_SJ_NS4_8TiledMMAINS4_8MMA_AtomIJNS4_4SM904GMMA26MMA_64x128x16_F32F16F16_SSILNSN_5MajorE0ELSP_0ELNSN_7ScaleInE1ELSQ_1EEEEEENS4_6LayoutISC_NS5_IJNSA_ILi0EEESU_SU_EEEEENS5_IJNS4_10UnderscoreESX_SX_EEEEENS4_13SM90_TMA_LOADENS4_14ComposedLayoutINS4_7SwizzleILi3ELi4ELi3EEENS4_18smem_ptr_flag_bitsILi16EEENST_INS5_IJNSA_ILi8EEESF_EEENS5_IJSF_SB_EEEEEEEvNS4_8identityES10_S1A_vS1B_EENS_8epilogue10collective6detail29Sm90TmaWarpSpecializedAdapterINS1E_15DefaultEpilogueISI_SJ_SJ_NS1D_6thread17LinearCombinationISI_Li1EffLNS1I_9ScaleType4KindE0ELNS_15FloatRoundStyleE2ESI_EENS1_15EpilogueDefaultEEEEEvvEEEEvNT_6ParamsE:
[----:B------:R-:W0:Y:S02]  /*0000*/  LDC R1, c[0x0][0x28] ;  /* 0x00000a00ff017b82 */ /* 0x000e240000000800 */
[----:B0-----:R-:W-:Y:S01]  /*0010*/  VIADD R1, R1, 0xfffffff8 ;  /* 0xfffffff801017836 */ /* 0x001fe20000000000 */
[----:B------:R-:W0:Y:S01]  /*0020*/  S2R R4, SR_TID.X ;  /* 0x0000000000047919 */ /* 0x000e220000002100 */
[----:B------:R-:W-:Y:S01]  /*0030*/  ELECT P0, URZ, PT ;  /* 0x00000000003f782f */ /* 0x000fe20003800000 */
[----:B------:R-:W-:Y:S01]  /*0040*/  BSSY B0, `(.L_x_0) ;  /* 0x000000f000007945 */ /* 0x000fe20003800000 */
[--C-:B0-----:R-:W-:Y:S02]  /*0050*/  SHF.R.U32.HI R0, RZ, 0x5, R4.reuse ;  /* 0x00000005ff007819 */ /* 0x101fe40000011604 */
[----:B------:R-:W-:-:S03]  /*0060*/  SHF.R.U32.HI R5, RZ, 0x7, R4 ;  /* 0x00000007ff057819 */ /* 0x000fc60000011604 */
[----:B------:R-:W0:Y:S04]  /*0070*/  SHFL.IDX PT, R2, R0, RZ, 0x1f ;  /* 0x00001fff00027589 */ /* 0x000e2800000e0000 */
[----:B------:R1:W2:Y:S01]  /*0080*/  SHFL.IDX PT, R7, R5, RZ, 0x1f ;  /* 0x00001fff05077589 */ /* 0x0002a200000e0000 */
[----:B0-----:R-:W-:-:S13]  /*0090*/  ISETP.NE.OR P0, PT, R2, RZ, !P0 ;  /* 0x000000ff0200720c */ /* 0x001fda0004705670 */
[----:B-12---:R-:W-:Y:S05]  /*00a0*/  @P0 BRA `(.L_x_1) ;  /* 0x0000000000200947 */ /* 0x006fea0003800000 */
[----:B------:R-:W-:Y:S02]  /*00b0*/  ULDC.64 UR4, c[0x0][0x198] ;  /* 0x0000660000047ab9 */ /* 0x000fe40000000a00 */
[----:B------:R-:W-:Y:S02]  /*00c0*/  UIADD3 UR6, UP0, UR4, 0xf0, URZ ;  /* 0x000000f004067890 */ /* 0x000fe4000ff1e03f */
[----:B------:R-:W-:Y:S02]  /*00d0*/  UIADD3 UR4, UP1, UR4, 0x1f0, URZ ;  /* 0x000001f004047890 */ /* 0x000fe4000ff3e03f */
[----:B------:R-:W-:Y:S02]  /*00e0*/  UIADD3.X UR7, URZ, UR5, URZ, UP0, !UPT ;  /* 0x000000053f077290 */ /* 0x000fe400087fe43f */
[----:B------:R-:W-:-:S07]  /*00f0*/  UIADD3.X UR5, URZ, UR5, URZ, UP1, !UPT ;  /* 0x000000053f057290 */ /* 0x000fce0008ffe43f */
[----:B------:R0:W-:Y:S02]  /*0100*/  UTMACCTL.PF [UR6] ;  /* 0x00000000060079b9 */ /* 0x0001e40008040000 */
[----:B------:R0:W-:Y:S02]  /*0110*/  UTMACCTL.PF [UR4] ;  /* 0x00000000040079b9 */ /* 0x0001e40008040000 */
[----:B0-----:R-:W-:Y:S01]  /*0120*/  NOP ;  /* 0x0000000000007918 */ /* 0x001fe20000000000 */
.L_x_1:
[----:B------:R-:W-:Y:S05]  /*0130*/  BSYNC B0 ;  /* 0x0000000000007941 */ /* 0x000fea0003800000 */
.L_x_0:
[----:B------:R-:W0:Y:S02]  /*0140*/  SHFL.IDX PT, R3, R0, RZ, 0x1f ;  /* 0x00001fff00037589 */ /* 0x000e2400000e0000 */
[----:B0-----:R-:W-:-:S13]  /*0150*/  ISETP.NE.AND P0, PT, R3, RZ, PT ;  /* 0x000000ff0300720c */ /* 0x001fda0003f05270 */
[----:B------:R-:W-:Y:S05]  /*0160*/  @P0 BRA `(.L_x_2) ;  /* 0x0000000000500947 */ /* 0x000fea0003800000 */
[----:B------:R-:W0:Y:S01]  /*0170*/  S2UR UR8, SR_CgaCtaId ;  /* 0x00000000000879c3 */ /* 0x000e220000008800 */
[----:B------:R-:W-:Y:S01]  /*0180*/  UMOV UR4, 0x400 ;  /* 0x0000040000047882 */ /* 0x000fe20000000000 */
[----:B------:R-:W-:Y:S01]  /*0190*/  UMOV UR5, 0x1 ;  /* 0x0000000100057882 */ /* 0x000fe20000000000 */
[----:B------:R-:W-:Y:S01]  /*01a0*/  UMOV UR6, 0x80 ;  /* 0x0000008000067882 */ /* 0x000fe20000000000 */
[----:B------:R-:W-:Y:S01]  /*01b0*/  ELECT P0, URZ, PT ;  /* 0x00000000003f782f */ /* 0x000fe20003800000 */
[----:B------:R-:W-:-:S04]  /*01c0*/  UIADD3 UR6, -UR6, 0x100000, URZ ;  /* 0x0010000006067890 */ /* 0x000fc8000fffe13f */
[----:B------:R-:W-:Y:S02]  /*01d0*/  USHF.L.U32 UR7, UR6, 0xb, URZ ;  /* 0x0000000b06077899 */ /* 0x000fe4000800063f */
[----:B------:R-:W-:Y:S02]  /*01e0*/  USHF.L.U32 UR6, UR6, 0x1, URZ ;  /* 0x0000000106067899 */ /* 0x000fe4000800063f */
[----:B0-----:R-:W-:Y:S02]  /*01f0*/  ULEA UR8, UR8, UR4, 0x18 ;  /* 0x0000000408087291 */ /* 0x001fe4000f8ec03f */
[----:B------:R-:W-:-:S04]  /*0200*/  UIADD3 UR4, -UR5, 0x100000, URZ ;  /* 0x0010000005047890 */ /* 0x000fc8000fffe13f */
[----:B------:R-:W-:Y:S02]  /*0210*/  USHF.L.U32 UR5, UR4, 0xb, URZ ;  /* 0x0000000b04057899 */ /* 0x000fe4000800063f */
[----:B------:R-:W-:Y:S01]  /*0220*/  USHF.L.U32 UR4, UR4, 0x1, URZ ;  /* 0x0000000104047899 */ /* 0x000fe2000800063f */
[----:B------:R-:W0:Y:S11]  /*0230*/  FENCE.VIEW.ASYNC.S ;  /* 0x00000000000073c6 */ /* 0x000e360000000000 */
[----:B0-----:R0:W1:Y:S01]  /*0240*/  SYNCS.EXCH.64 URZ, [UR8], UR4 ;  /* 0x00000004083f75b2 */ /* 0x0010620008000100 */
[----:B------:R0:W2:Y:S01]  /*0250*/  SYNCS.EXCH.64 URZ, [UR8+0x18], UR6 ;  /* 0x00001806083f75b2 */ /* 0x0000a20008000100 */
[----:B------:R0:W3:Y:S01]  /*0260*/  SYNCS.EXCH.64 URZ, [UR8+0x8], UR4 ;  /* 0x00000804083f75b2 */ /* 0x0000e20008000100 */
[----:B------:R0:W4:Y:S01]  /*0270*/  SYNCS.EXCH.64 URZ, [UR8+0x20], UR6 ;  /* 0x00002006083f75b2 */ /* 0x0001220008000100 */
[----:B------:R0:W0:Y:S01]  /*0280*/  SYNCS.EXCH.64 URZ, [UR8+0x10], UR4 ;  /* 0x00001004083f75b2 */ /* 0x0000220008000100 */
[----:B------:R0:W0:Y:S01]  /*0290*/  SYNCS.EXCH.64 URZ, [UR8+0x28], UR6 ;  /* 0x00002806083f75b2 */ /* 0x0000220008000100 */
[----:B------:R-:W-:Y:S01]  /*02a0*/  NOP ;  /* 0x0000000000007918 */ /* 0x000fe20000000000 */
.L_x_2:
[----:B------:R-:W5:Y:S01]  /*02b0*/  SHFL.IDX PT, R6, R0, RZ, 0x1f ;  /* 0x00001fff00067589 */ /* 0x000f6200000e0000 */
[----:B------:R-:W-:Y:S01]  /*02c0*/  ELECT P0, URZ, PT ;  /* 0x00000000003f782f */ /* 0x000fe20003800000 */
[----:B------:R-:W-:Y:S01]  /*02d0*/  NOP ;  /* 0x0000000000007918 */ /* 0x000fe20000000000 */
[----:B------:R-:W-:Y:S01]  /*02e0*/  ELECT P1, URZ, PT ;  /* 0x00000000003f782f */ /* 0x000fe20003820000 */
[----:B------:R-:W1:Y:S01]  /*02f0*/  SHFL.IDX PT, R3, R0, RZ, 0x1f ;  /* 0x00001fff00037589 */ /* 0x000e6200000e0000 */
[----:B0-----:R-:W-:Y:S01]  /*0300*/  UMOV UR4, 0x20 ;  /* 0x0000002000047882 */ /* 0x001fe20000000000 */
[----:B------:R-:W-:Y:S01]  /*0310*/  UMOV UR11, 0x80 ;  /* 0x00000080000b7882 */ /* 0x000fe20000000000 */
[----:B------:R-:W-:Y:S01]  /*0320*/  NOP ;  /* 0x0000000000007918 */ /* 0x000fe20000000000 */
[----:B------:R-:W0:Y:S01]  /*0330*/  SHFL.IDX PT, R5, R5, RZ, 0x1f ;  /* 0x00001fff05057589 */ /* 0x000e2200000e0000 */
[C---:B------:R-:W-:Y:S01]  /*0340*/  VIADD R31, R7.reuse, 0xffffffff ;  /* 0xffffffff071f7836 */ /* 0x040fe20000000000 */
[----:B------:R-:W-:Y:S01]  /*0350*/  ULDC.64 UR36, c[0x0][0x208] ;  /* 0x0000820000247ab9 */ /* 0x000fe20000000a00 */
[----:B------:R-:W-:-:S03]  /*0360*/  ISETP.NE.AND P2, PT, R7, RZ, PT ;  /* 0x000000ff0700720c */ /* 0x000fc60003f45270 */
[----:B------:R-:W-:Y:S02]  /*0370*/  ISETP.GE.U32.AND P3, PT, R31, 0x2, PT ;  /* 0x000000021f00780c */ /* 0x000fe40003f66070 */
[----:B-----5:R-:W-:Y:S02]  /*0380*/  ISETP.NE.OR P0, PT, R6, RZ, !P0 ;  /* 0x000000ff0600720c */ /* 0x020fe40004705670 */
[----:B-1----:R-:W-:Y:S02]  /*0390*/  ISETP.NE.OR P1, PT, R3, RZ, !P1 ;  /* 0x000000ff0300720c */ /* 0x002fe40004f25670 */
[----:B------:R-:W-:Y:S02]  /*03a0*/  SHF.R.S32.HI R3, RZ, 0x1f, R2 ;  /* 0x0000001fff037819 */ /* 0x000fe40000011402 */
[----:B0-----:R-:W-:Y:S02]  /*03b0*/  R2UR UR43, R5 ;  /* 0x00000000052b72ca */ /* 0x001fe400000e0000 */
[----:B------:R-:W-:-:S05]  /*03c0*/  LEA.HI R3, R3, R2, RZ, 0x2 ;  /* 0x0000000203037211 */ /* 0x000fca00078f10ff */
[----:B------:R-:W-:Y:S01]  /*03d0*/  VOTEU.ALL UP0, P0 ;  /* 0x00000000003f7886 */ /* 0x000fe20000000000 */
[----:B------:R-:W-:Y:S01]  /*03e0*/  LOP3.LUT R3, R3, 0xfffffffc, RZ, 0xc0, !PT ;  /* 0xfffffffc03037812 */ /* 0x000fe200078ec0ff */
[----:B------:R-:W-:-:S03]  /*03f0*/  VOTEU.ALL UP1, P1 ;  /* 0x00000000003f7886 */ /* 0x000fc60000820000 */
[----:B------:R-:W0:Y:S01]  /*0400*/  @!UP0 S2UR UR7, SR_CgaCtaId ;  /* 0x00000000000789c3 */ /* 0x000e220000008800 */
[----:B------:R-:W-:Y:S01]  /*0410*/  @!UP0 UMOV UR6, 0x400 ;  /* 0x0000040000068882 */ /* 0x000fe20000000000 */
[----:B------:R-:W-:-:S04]  /*0420*/  @!UP0 UIADD3 UR4, -UR4, 0x100000, URZ ;  /* 0x0010000004048890 */ /* 0x000fc8000fffe13f */
[----:B------:R-:W-:Y:S02]  /*0430*/  @!UP0 USHF.L.U32 UR5, UR4, 0xb, URZ ;  /* 0x0000000b04058899 */ /* 0x000fe4000800063f */
[----:B------:R-:W-:Y:S01]  /*0440*/  @!UP0 USHF.L.U32 UR4, UR4, 0x1, URZ ;  /* 0x0000000104048899 */ /* 0x000fe2000800063f */
[----:B------:R-:W-:Y:S01]  /*0450*/  IMAD.IADD R14, R2, 0x1, -R3 ;  /* 0x00000001020e7824 */ /* 0x000fe200078e0a03 */
[----:B------:R-:W-:Y:S01]  /*0460*/  @!UP1 UMOV UR9, 0x400 ;  /* 0x0000040000099882 */ /* 0x000fe20000000000 */
[----:B------:R-:W-:Y:S01]  /*0470*/  VOTEU.ALL UP2, P1 ;  /* 0x00000000003f7886 */ /* 0x000fe20000840000 */
[----:B------:R-:W-:Y:S01]  /*0480*/  VOTEU.ALL UP3, P1 ;  /* 0x00000000003f7886 */ /* 0x000fe20000860000 */
[----:B------:R-:W-:Y:S01]  /*0490*/  VOTEU.ALL UP4, P1 ;  /* 0x00000000003f7886 */ /* 0x000fe20000880000 */
[----:B------:R-:W1:Y:S01]  /*04a0*/  @!UP1 S2UR UR10, SR_CgaCtaId ;  /* 0x00000000000a99c3 */ /* 0x000e620000008800 */
[----:B------:R-:W-:Y:S01]  /*04b0*/  VOTEU.ALL UP5, P1 ;  /* 0x00000000003f7886 */ /* 0x000fe200008a0000 */
[----:B------:R-:W-:-:S04]  /*04c0*/  SHF.R.S32.HI R3, RZ, 0x1f, R4 ;  /* 0x0000001fff037819 */ /* 0x000fc80000011404 */
[----:B------:R-:W-:-:S04]  /*04d0*/  LEA.HI R3, R3, R4, RZ, 0x7 ;  /* 0x0000000403037211 */ /* 0x000fc800078f38ff */
[----:B------:R-:W-:-:S05]  /*04e0*/  LOP3.LUT R3, R3, 0xffffff80, RZ, 0xc0, !PT ;  /* 0xffffff8003037812 */ /* 0x000fca00078ec0ff */
[----:B------:R-:W-:Y:S01]  /*04f0*/  IMAD.IADD R5, R4, 0x1, -R3 ;  /* 0x0000000104057824 */ /* 0x000fe200078e0a03 */
[----:B0-----:R-:W-:Y:S02]  /*0500*/  @!UP0 ULEA UR8, UR7, UR6, 0x18 ;  /* 0x0000000607088291 */ /* 0x001fe4000f8ec03f */
[----:B------:R-:W-:-:S04]  /*0510*/  @!UP1 UIADD3 UR6, -UR11, 0x100000, URZ ;  /* 0x001000000b069890 */ /* 0x000fc8000fffe13f */
[----:B------:R-:W-:Y:S02]  /*0520*/  @!UP1 USHF.L.U32 UR7, UR6, 0xb, URZ ;  /* 0x0000000b06079899 */ /* 0x000fe4000800063f */
[----:B------:R-:W-:Y:S01]  /*0530*/  @!UP1 USHF.L.U32 UR6, UR6, 0x1, URZ ;  /* 0x0000000106069899 */ /* 0x000fe2000800063f */
[----:B------:R-:W-:Y:S01]  /*0540*/  VOTEU.ALL UP0, P0 ;  /* 0x00000000003f7886 */ /* 0x000fe20000000000 */
[----:B-1----:R-:W-:Y:S01]  /*0550*/  @!UP1 ULEA UR9, UR10, UR9, 0x18 ;  /* 0x000000090a099291 */ /* 0x002fe2000f8ec03f */
[----:B------:R-:W-:Y:S02]  /*0560*/  VOTEU.ALL UP1, P0 ;  /* 0x00000000003f7886 */ /* 0x000fe40000020000 */
[----:B------:R-:W-:Y:S01]  /*0570*/  ULDC.64 UR10, c[0x0][0x598] ;  /* 0x00016600000a7ab9 */ /* 0x000fe20000000a00 */
[----:B------:R-:W-:Y:S01]  /*0580*/  ISETP.NE.AND P0, PT, R14, 0x3, PT ;  /* 0x000000030e00780c */ /* 0x000fe20003f05270 */
[----:B------:R-:W0:Y:S02]  /*0590*/  FENCE.VIEW.ASYNC.S ;  /* 0x00000000000073c6 */ /* 0x000e240000000000 */
[----:B0-----:R0:W2:Y:S01]  /*05a0*/  @!UP0 SYNCS.EXCH.64 URZ, [UR8+0x60], UR4 ;  /* 0x00006004083f85b2 */ /* 0x0010a20008000100 */
[----:B------:R-:W-:-:S02]  /*05b0*/  ISETP.NE.U32.AND P1, PT, RZ, UR10, PT ;  /* 0x0000000aff007c0c */ /* 0x000fc4000bf25070 */
[----:B------:R-:W-:Y:S02]  /*05c0*/  ISETP.EQ.OR P0, PT, R14, RZ, !P0 ;  /* 0x000000ff0e00720c */ /* 0x000fe40004702670 */
[----:B------:R-:W-:Y:S02]  /*05d0*/  ISETP.NE.AND.EX P1, PT, RZ, UR11, PT, P1 ;  /* 0x0000000bff007c0c */ /* 0x000fe4000bf25310 */
[----:B------:R-:W-:-:S04]  /*05e0*/  ISETP.EQ.AND P0, PT, R7, RZ, P0 ;  /* 0x000000ff0700720c */ /* 0x000fc80000702270 */
[----:B------:R-:W-:-:S04]  /*05f0*/  SEL R23, RZ, 0x1, !P0 ;  /* 0x00000001ff177807 */ /* 0x000fc80004000000 */
[----:B------:R-:W-:Y:S01]  /*0600*/  SEL R23, R23, 0x2, P3 ;  /* 0x0000000217177807 */ /* 0x000fe20001800000 */
[----:B------:R0:W2:Y:S01]  /*0610*/  @!UP1 SYNCS.EXCH.64 URZ, [UR8+0x68], UR4 ;  /* 0x00006804083f95b2 */ /* 0x0000a20008000100 */
[----:B------:R-:W-:Y:S01]  /*0620*/  NOP ;  /* 0x0000000000007918 */ /* 0x000fe20000000000 */
[----:B------:R0:W2:Y:S01]  /*0630*/  @!UP2 SYNCS.EXCH.64 URZ, [UR9+0x40], UR6 ;  /* 0x00004006093fa5b2 */ /* 0x0000a20008000100 */
[----:B------:R0:W2:Y:S01]  /*0640*/  @!UP3 SYNCS.EXCH.64 URZ, [UR9+0x48], UR6 ;  /* 0x00004806093fb5b2 */ /* 0x0000a20008000100 */
[----:B------:R0:W2:Y:S01]  /*0650*/  @!UP4 SYNCS.EXCH.64 URZ, [UR9+0x50], UR6 ;  /* 0x00005006093fc5b2 */ /* 0x0000a20008000100 */
[----:B------:R0:W2:Y:S01]  /*0660*/  @!UP5 SYNCS.EXCH.64 URZ, [UR9+0x58], UR6 ;  /* 0x00005806093fd5b2 */ /* 0x0000a20008000100 */
[----:B------:R-:W-:Y:S01]  /*0670*/  NOP ;  /* 0x0000000000007918 */ /* 0x000fe20000000000 */
[----:B--234-:R-:W-:Y:S06]  /*0680*/  BAR.SYNC.DEFER_BLOCKING 0x0 ;  /* 0x0000000000007b1d */ /* 0x01cfec0000010000 */
[----:B0-----:R-:W-:Y:S05]  /*0690*/  @!P1 BRA `(.L_x_3) ;  /* 0x00000000001c9947 */ /* 0x001fea0003800000 */
[----:B------:R-:W0:Y:S02]  /*06a0*/  LDC.64 R2, c[0x0][0x598] ;  /* 0x00016600ff027b82 */ /* 0x000e240000000a00 */
[----:B0-----:R-:W2:Y:S02]  /*06b0*/  LDG.E.64 R2, desc[UR36][R2.64] ;  /* 0x0000002402027981 */ /* 0x001ea4000c1e1b00 */
[----:B--2---:R-:W-:-:S04]  /*06c0*/  ISETP.NE.U32.AND P0, PT, R2, RZ, PT ;  /* 0x000000ff0200720c */ /* 0x004fc80003f05070 */
[----:B------:R-:W-:-:S13]  /*06d0*/  ISETP.NE.AND.EX P0, PT, R3, RZ, PT, P0 ;  /* 0x000000ff0300720c */ /* 0x000fda0003f05300 */
[----:B------:R-:W-:Y:S05]  /*06e0*/  @!P0 BRA `(.L_x_3) ;  /* 0x0000000000088947 */ /* 0x000fea0003800000 */
[----:B------:R1:W5:Y:S01]  /*06f0*/  LD.E R88, desc[UR36][R2.64] ;  /* 0x0000002402587980 */ /* 0x000362000c101900 */
[----:B------:R-:W-:Y:S05]  /*0700*/  BRA `(.L_x_4) ;  /* 0x0000000000247947 */ /* 0x000fea0003800000 */
.L_x_3:
[----:B------:R-:W-:Y:S02]  /*0710*/  ULDC.64 UR4, c[0x0][0x588] ;  /* 0x0001620000047ab9 */ /* 0x000fe40000000a00 */
[----:B------:R-:W-:-:S04]  /*0720*/  ISETP.NE.U32.AND P0, PT, RZ, UR4, PT ;  /* 0x00000004ff007c0c */ /* 0x000fc8000bf05070 */
[----:B------:R-:W-:-:S13]  /*0730*/  ISETP.NE.AND.EX P0, PT, RZ, UR5, PT, P0 ;  /* 0x00000005ff007c0c */ /* 0x000fda000bf05300 */
[----:B------:R-:W-:Y:S05]  /*0740*/  @!P0 BRA `(.L_x_5) ;  /* 0x00000000000c8947 */ /* 0x000fea0003800000 */
[----:B------:R-:W0:Y:S02]  /*0750*/  LDC.64 R88, c[0x0][0x588] ;  /* 0x00016200ff587b82 */ /* 0x000e240000000a00 */
[----:B0-----:R0:W5:Y:S01]  /*0760*/  LDG.E R88, desc[UR36][R88.64] ;  /* 0x0000002458587981 */ /* 0x001162000c1e1900 */
[----:B------:R-:W-:Y:S05]  /*0770*/  BRA `(.L_x_4) ;  /* 0x0000000000087947 */ /* 0x000fea0003800000 */
.L_x_5:
[----:B------:R-:W-:Y:S02]  /*0780*/  ULDC UR4, c[0x0][0x580] ;  /* 0x0001600000047ab9 */ /* 0x000fe40000000800 */
[----:B------:R-:W-:-:S07]  /*0790*/  IMAD.U32 R88, RZ, RZ, UR4 ;  /* 0x00000004ff587e24 */ /* 0x000fce000f8e00ff */
.L_x_4:
[----:B------:R-:W-:Y:S02]  /*07a0*/  ULDC.64 UR4, c[0x0][0x5a0] ;  /* 0x0001680000047ab9 */ /* 0x000fe40000000a00 */
[----:B------:R-:W-:-:S04]  /*07b0*/  ISETP.NE.U32.AND P0, PT, RZ, UR4, PT ;  /* 0x00000004ff007c0c */ /* 0x000fc8000bf05070 */
[----:B------:R-:W-:-:S13]  /*07c0*/  ISETP.NE.AND.EX P0, PT, RZ, UR5, PT, P0 ;  /* 0x00000005ff007c0c */ /* 0x000fda000bf05300 */
[----:B------:R-:W-:Y:S05]  /*07d0*/  @!P0 BRA `(.L_x_6) ;  /* 0x00000000001c8947 */ /* 0x000fea0003800000 */
[----:B-1----:R-:W1:Y:S02]  /*07e0*/  LDC.64 R2, c[0x0][0x5a0] ;  /* 0x00016800ff027b82 */ /* 0x002e640000000a00 */
[----:B-1----:R-:W2:Y:S02]  /*07f0*/  LDG.E.64 R2, desc[UR36][R2.64] ;  /* 0x0000002402027981 */ /* 0x002ea4000c1e1b00 */
[----:B--2---:R-:W-:-:S04]  /*0800*/  ISETP.NE.U32.AND P0, PT, R2, RZ, PT ;  /* 0x000000ff0200720c */ /* 0x004fc80003f05070 */
[----:B------:R-:W-:-:S13]  /*0810*/  ISETP.NE.AND.EX P0, PT, R3, RZ, PT, P0 ;  /* 0x000000ff0300720c */ /* 0x000fda0003f05300 */
[----:B------:R-:W-:Y:S05]  /*0820*/  @!P0 BRA `(.L_x_6) ;  /* 0x0000000000088947 */ /* 0x000fea0003800000 */
[----:B0-----:R2:W5:Y:S01]  /*0830*/  LD.E R89, desc[UR36][R2.64] ;  /* 0x0000002402597980 */ /* 0x001562000c101900 */
[----:B------:R-:W-:Y:S05]  /*0840*/  BRA `(.L_x_7) ;  /* 0x0000000000247947 */ /* 0x000fea0003800000 */
.L_x_6:
[----:B------:R-:W-:Y:S02]  /*0850*/  ULDC.64 UR4, c[0x0][0x590] ;  /* 0x0001640000047ab9 */ /* 0x000fe40000000a00 */
[----:B------:R-:W-:-:S04]  /*0860*/  ISETP.NE.U32.AND P0, PT, RZ, UR4, PT ;  /* 0x00000004ff007c0c */ /* 0x000fc8000bf05070 */
[----:B------:R-:W-:-:S13]  /*0870*/  ISETP.NE.AND.EX P0, PT, RZ, UR5, PT, P0 ;  /* 0x00000005ff007c0c */ /* 0x000fda000bf05300 */
[----:B------:R-:W-:Y:S05]  /*0880*/  @!P0 BRA `(.L_x_8) ;  /* 0x00000000000c8947 */ /* 0x000fea0003800000 */
[----:B-1----:R-:W0:Y:S02]  /*0890*/  LDC.64 R2, c[0x0][0x590] ;  /* 0x00016400ff027b82 */ /* 0x002e240000000a00 */
[----:B0-----:R0:W5:Y:S01]  /*08a0*/  LDG.E R89, desc[UR36][R2.64] ;  /* 0x0000002402597981 */ /* 0x001162000c1e1900 */
[----:B------:R-:W-:Y:S05]  /*08b0*/  BRA `(.L_x_7) ;  /* 0x0000000000087947 */ /* 0x000fea0003800000 */
.L_x_8:
[----:B------:R-:W-:Y:S02]  /*08c0*/  ULDC UR4, c[0x0][0x584] ;  /* 0x0001610000047ab9 */ /* 0x000fe40000000800 */
[----:B0-----:R-:W-:-:S07]  /*08d0*/  IMAD.U32 R89, RZ, RZ, UR4 ;  /* 0x00000004ff597e24 */ /* 0x001fce000f8e00ff */
.L_x_7:
[----:B012---:R-:W0:Y:S01]  /*08e0*/  LDC R2, c[0x0][0x65c] ;  /* 0x00019700ff027b82 */ /* 0x007e220000000800 */
[----:B------:R-:W1:Y:S01]  /*08f0*/  S2R R15, SR_CTAID.Y ;  /* 0x00000000000f7919 */ /* 0x000e620000002600 */
[----:B------:R-:W-:Y:S01]  /*0900*/  ULDC UR6, c[0x0][0x28c] ;  /* 0x0000a30000067ab9 */ /* 0x000fe20000000800 */
[----:B------:R-:W-:Y:S01]  /*0910*/  ISETP.NE.AND P0, PT, R7, 0x2, PT ;  /* 0x000000020700780c */ /* 0x000fe20003f05270 */
[----:B------:R-:W-:Y:S01]  /*0920*/  UIADD3 UR6, UR6, 0x7f, URZ ;  /* 0x0000007f06067890 */ /* 0x000fe2000fffe03f */
[----:B------:R-:W2:Y:S01]  /*0930*/  S2R R6, SR_CTAID.X ;  /* 0x0000000000067919 */ /* 0x000ea20000002500 */
[----:B------:R-:W-:Y:S01]  /*0940*/  UMOV UR38, URZ ;  /* 0x0000003f00267c82 */ /* 0x000fe20008000000 */
[----:B------:R-:W-:Y:S01]  /*0950*/  UMOV UR39, URZ ;  /* 0x0000003f00277c82 */ /* 0x000fe20008000000 */
[----:B------:R-:W-:Y:S01]  /*0960*/  USHF.R.S32.HI UR7, URZ, 0x1f, UR6 ;  /* 0x0000001f3f077899 */ /* 0x000fe20008011406 */
[----:B------:R-:W-:-:S03]  /*0970*/  ULDC.64 UR8, c[0x0][0x650] ;  /* 0x0001940000087ab9 */ /* 0x000fc60000000a00 */
[----:B------:R-:W-:-:S04]  /*0980*/  ULEA.HI UR7, UR7, UR6, URZ, 0x7 ;  /* 0x0000000607077291 */ /* 0x000fc8000f8f383f */
[----:B------:R-:W-:Y:S01]  /*0990*/  USHF.R.S32.HI UR40, URZ, 0x7, UR7 ;  /* 0x000000073f287899 */ /* 0x000fe20008011407 */
[----:B0-----:R-:W-:-:S13]  /*09a0*/  ISETP.NE.AND P1, PT, R2, 0x1, PT ;  /* 0x000000010200780c */ /* 0x001fda0003f25270 */
[----:B------:R-:W2:Y:S01]  /*09b0*/  @P1 LDC R17, c[0x0][0x10] ;  /* 0x00000400ff111b82 */ /* 0x000ea20000000800 */
[----:B-1----:R-:W-:Y:S02]  /*09c0*/  @P1 IMAD.MOV.U32 R8, RZ, RZ, R15 ;  /* 0x000000ffff081224 */ /* 0x002fe400078e000f */
[----:B------:R-:W-:Y:S02]  /*09d0*/  @P1 IMAD.MOV.U32 R9, RZ, RZ, RZ ;  /* 0x000000ffff091224 */ /* 0x000fe400078e00ff */
[----:B------:R-:W-:-:S03]  /*09e0*/  @P1 IMAD.MOV.U32 R7, RZ, RZ, RZ ;  /* 0x000000ffff071224 */ /* 0x000fc600078e00ff */
[----:B------:R-:W0:Y:S01]  /*09f0*/  @!P1 LDC R3, c[0x0][0xc] ;  /* 0x00000300ff039b82 */ /* 0x000e220000000800 */
[----:B------:R-:W-:Y:S01]  /*0a00*/  ULDC UR4, c[0x0][0xc] ;  /* 0x0000030000047ab9 */ /* 0x000fe20000000800 */
[----:B------:R-:W-:Y:S02]  /*0a10*/  ULDC UR5, c[0x0][0x10] ;  /* 0x0000040000057ab9 */ /* 0x000fe40000000800 */
[----:B------:R-:W-:-:S04]  /*0a20*/  UIMAD.WIDE.U32 UR4, UR4, UR5, URZ ;  /* 0x00000005040472a5 */ /* 0x000fc8000f8e003f */
[----:B------:R-:W1:Y:S01]  /*0a30*/  LDC R0, c[0x0][0x14] ;  /* 0x00000500ff007b82 */ /* 0x000e620000000800 */
[----:B--2---:R-:W-:-:S04]  /*0a40*/  @P1 IMAD.WIDE.U32 R16, R6, R17, R8 ;  /* 0x0000001106101225 */ /* 0x004fc800078e0008 */
[----:B------:R-:W-:Y:S02]  /*0a50*/  @P1 IMAD.IADD R17, R17, 0x1, R7 ;  /* 0x0000000111111824 */ /* 0x000fe400078e0207 */
[----:B------:R-:W-:Y:S02]  /*0a60*/  IMAD.MOV.U32 R7, RZ, RZ, RZ ;  /* 0x000000ffff077224 */ /* 0x000fe400078e00ff */
[----:B0-----:R-:W-:-:S04]  /*0a70*/  @!P1 IMAD.WIDE.U32 R8, R3, R15, R6 ;  /* 0x0000000f03089225 */ /* 0x001fc800078e0006 */
[----:B------:R-:W-:Y:S02]  /*0a80*/  @!P1 IMAD.MOV.U32 R16, RZ, RZ, R8 ;  /* 0x000000ffff109224 */ /* 0x000fe400078e0008 */
[----:B-1----:R-:W-:-:S04]  /*0a90*/  IMAD.WIDE.U32 R10, R0, UR4, RZ ;  /* 0x00000004000a7c25 */ /* 0x002fc8000f8e00ff */
[----:B------:R-:W-:Y:S01]  /*0aa0*/  IMAD R3, R0, UR5, RZ ;  /* 0x0000000500037c24 */ /* 0x000fe2000f8e02ff */
[----:B------:R0:W-:Y:S01]  /*0ab0*/  STL.64 [R1], R10 ;  /* 0x0000000a01007387 */ /* 0x0001e20000100a00 */
[----:B------:R-:W-:Y:S02]  /*0ac0*/  @!P1 IMAD.MOV.U32 R17, RZ, RZ, R9 ;  /* 0x000000ffff119224 */ /* 0x000fe400078e0009 */
[----:B------:R-:W-:Y:S01]  /*0ad0*/  IMAD.IADD R0, R11, 0x1, R3 ;  /* 0x000000010b007824 */ /* 0x000fe200078e0203 */
[----:B------:R-:W-:Y:S06]  /*0ae0*/  @P0 BRA `(.L_x_9) ;  /* 0x0000000000200947 */ /* 0x000fec0003800000 */
[----:B------:R-:W-:Y:S01]  /*0af0*/  UISETP.GE.U32.AND UP0, UPT, UR40, 0x3, UPT ;  /* 0x000000032800788c */ /* 0x000fe2000bf06070 */
[----:B------:R-:W-:Y:S01]  /*0b00*/  IADD3 R16, P0, R16, R10, RZ ;  /* 0x0000000a10107210 */ /* 0x000fe20007f1e0ff */
[----:B------:R-:W-:Y:S01]  /*0b10*/  UIMAD.WIDE.U32 UR4, UR40, -0x55555555, URZ ;  /* 0xaaaaaaab280478a5 */ /* 0x000fe2000f8e003f */
[----:B------:R-:W-:-:S03]  /*0b20*/  UMOV UR39, URZ ;  /* 0x0000003f00277c82 */ /* 0x000fc60008000000 */
[----:B------:R-:W-:Y:S01]  /*0b30*/  USHF.R.U32.HI UR4, URZ, 0x1, UR5 ;  /* 0x000000013f047899 */ /* 0x000fe20008011605 */
[----:B------:R-:W-:-:S03]  /*0b40*/  IMAD.X R17, R0, 0x1, R17, P0 ;  /* 0x0000000100117824 */ /* 0x000fc600000e0611 */
[----:B------:R-:W-:Y:S02]  /*0b50*/  UIMAD UR38, UR4, -0x3, UR40 ;  /* 0xfffffffd042678a4 */ /* 0x000fe4000f8e0228 */
[----:B------:R-:W-:-:S12]  /*0b60*/  @UP0 ULOP3.LUT UR39, UR4, 0x1, URZ, 0xc0, !UPT ;  /* 0x0000000104270892 */ /* 0x000fd8000f8ec03f */
.L_x_9:
[----:B------:R-:W-:Y:S01]  /*0b70*/  ISETP.GE.U32.AND P0, PT, R16, UR8, PT ;  /* 0x0000000810007c0c */ /* 0x000fe2000bf06070 */
[----:B------:R-:W-:Y:S01]  /*0b80*/  IMAD.MOV.U32 R22, RZ, RZ, -0x1 ;  /* 0xffffffffff167424 */ /* 0x000fe200078e00ff */
[----:B------:R-:W-:Y:S01]  /*0b90*/  PRMT R3, RZ, 0x7610, R3 ;  /* 0x00007610ff037816 */ /* 0x000fe20000000003 */
[----:B------:R-:W-:Y:S01]  /*0ba0*/  IMAD.MOV.U32 R18, RZ, RZ, -0x1 ;  /* 0xffffffffff127424 */ /* 0x000fe200078e00ff */
[----:B------:R-:W-:Y:S01]  /*0bb0*/  ISETP.GE.U32.AND.EX P0, PT, R17, UR9, PT, P0 ;  /* 0x0000000911007c0c */ /* 0x000fe2000bf06100 */
[----:B------:R-:W-:-:S12]  /*0bc0*/  IMAD.MOV.U32 R19, RZ, RZ, -0x1 ;  /* 0xffffffffff137424 */ /* 0x000fd800078e00ff */
[----:B------:R-:W-:Y:S05]  /*0bd0*/  @P0 BRA `(.L_x_10) ;  /* 0x0000000400580947 */ /* 0x000fea0003800000 */
[----:B------:R-:W1:Y:S01]  /*0be0*/  LDC.64 R20, c[0x0][0x628] ;  /* 0x00018a00ff147b82 */ /* 0x000e620000000a00 */
[----:B------:R-:W-:Y:S02]  /*0bf0*/  IMAD.MOV.U32 R8, RZ, RZ, R16 ;  /* 0x000000ffff087224 */ /* 0x000fe400078e0010 */
[----:B------:R-:W-:-:S05]  /*0c00*/  IMAD.MOV.U32 R9, RZ, RZ, R17 ;  /* 0x000000ffff097224 */ /* 0x000fca00078e0011 */
[----:B------:R-:W2:Y:S08]  /*0c10*/  LDC R18, c[0x0][0x630] ;  /* 0x00018c00ff127b82 */ /* 0x000eb00000000800 */
[----:B------:R-:W3:Y:S01]  /*0c20*/  LDC.64 R24, c[0x0][0x620] ;  /* 0x00018800ff187b82 */ /* 0x000ee20000000a00 */
[----:B-1----:R-:W-:-:S04]  /*0c30*/  ISETP.NE.U32.AND P0, PT, R20, RZ, PT ;  /* 0x000000ff1400720c */ /* 0x002fc80003f05070 */
[----:B------:R-:W-:-:S13]  /*0c40*/  ISETP.NE.AND.EX P0, PT, R21, RZ, PT, P0 ;  /* 0x000000ff1500720c */ /* 0x000fda0003f05300 */
[----:B--23--:R-:W-:Y:S05]  /*0c50*/  @!P0 BRA `(.L_x_11) ;  /* 0x0000000000288947 */ /* 0x00cfea0003800000 */
[----:B------:R-:W1:Y:S02]  /*0c60*/  LDC R3, c[0x0][0x634] ;  /* 0x00018d00ff037b82 */ /* 0x000e640000000800 */
[----:B-1----:R-:W-:-:S05]  /*0c70*/  IADD3 R3, P0, R16, R3, RZ ;  /* 0x0000000310037210 */ /* 0x002fca0007f1e0ff */
[----:B------:R-:W-:-:S04]  /*0c80*/  IMAD.X R19, RZ, RZ, R17, P0 ;  /* 0x000000ffff137224 */ /* 0x000fc800000e0611 */
[----:B------:R-:W-:-:S04]  /*0c90*/  IMAD.WIDE.U32 R8, R19, R20, RZ ;  /* 0x0000001413087225 */ /* 0x000fc800078e00ff */
[----:B0-----:R-:W-:-:S04]  /*0ca0*/  IMAD.WIDE.U32 R10, P0, R3, R21, R8 ;  /* 0x00000015030a7225 */ /* 0x001fc80007800008 */
[----:B------:R-:W-:-:S04]  /*0cb0*/  IMAD.WIDE.U32 R8, R3, R20, RZ ;  /* 0x0000001403087225 */ /* 0x000fc800078e00ff */
[----:B------:R-:W-:Y:S01]  /*0cc0*/  IMAD.X R13, RZ, RZ, RZ, P0 ;  /* 0x000000ffff0d7224 */ /* 0x000fe200000e06ff */
[----:B------:R-:W-:Y:S01]  /*0cd0*/  IADD3 RZ, P0, R9, R10, RZ ;  /* 0x0000000a09ff7210 */ /* 0x000fe20007f1e0ff */
[----:B------:R-:W-:-:S04]  /*0ce0*/  IMAD.MOV.U32 R12, RZ, RZ, R11 ;  /* 0x000000ffff0c7224 */ /* 0x000fc800078e000b */
[----:B------:R-:W-:-:S08]  /*0cf0*/  IMAD.WIDE.U32.X R8, R19, R21, R12, P0 ;  /* 0x0000001513087225 */ /* 0x000fd000000e040c */
.L_x_11:
[-CC-:B------:R-:W-:Y:S01]  /*0d00*/  SHF.R.U64 R30, R8, R18.reuse, R9.reuse ;  /* 0x00000012081e7219 */ /* 0x180fe20000001209 */
[----:B------:R-:W1:Y:S01]  /*0d10*/  LDC R12, c[0x0][0x618] ;  /* 0x00018600ff0c7b82 */ /* 0x000e620000000800 */
[----:B------:R-:W-:Y:S01]  /*0d20*/  SHF.R.U32.HI R7, RZ, R18, R9 ;  /* 0x00000012ff077219 */ /* 0x000fe20000011609 */
[----:B------:R-:W-:Y:S01]  /*0d30*/  ULDC UR4, c[0x0][0x150] ;  /* 0x0000540000047ab9 */ /* 0x000fe20000000800 */
[----:B0-----:R-:W-:Y:S02]  /*0d40*/  IADD3 R11, P0, RZ, -R30, RZ ;  /* 0x8000001eff0b7210 */ /* 0x001fe40007f1e0ff */
[----:B------:R-:W-:-:S03]  /*0d50*/  I2FP.F32.U32 R3, R6 ;  /* 0x0000000600037245 */ /* 0x000fc60000201000 */
[----:B------:R-:W0:Y:S01]  /*0d60*/  LDC.64 R26, c[0x0][0x640] ;  /* 0x00019000ff1a7b82 */ /* 0x000e220000000a00 */
[----:B------:R-:W-:Y:S02]  /*0d70*/  IMAD.X R13, RZ, RZ, ~R7, P0 ;  /* 0x000000ffff0d7224 */ /* 0x000fe400000e0e07 */
[----:B------:R-:W-:Y:S01]  /*0d80*/  FMUL R3, R3, UR4 ;  /* 0x0000000403037c20 */ /* 0x000fe20008400000 */
[----:B------:R-:W-:Y:S01]  /*0d90*/  IMAD.WIDE.U32 R8, R11, R24, R16 ;  /* 0x000000180b087225 */ /* 0x000fe200078e0010 */
[----:B------:R-:W-:-:S03]  /*0da0*/  ULDC UR4, c[0x0][0x154] ;  /* 0x0000550000047ab9 */ /* 0x000fc60000000800 */
[----:B------:R-:W-:Y:S01]  /*0db0*/  IMAD R10, R13, R24, RZ ;  /* 0x000000180d0a7224 */ /* 0x000fe200078e02ff */
[----:B------:R-:W2:Y:S01]  /*0dc0*/  LDC R7, c[0x0][0x144] ;  /* 0x00005100ff077b82 */ /* 0x000ea20000000800 */
[----:B------:R-:W3:Y:S02]  /*0dd0*/  F2I.U32.TRUNC.NTZ R3, R3 ;  /* 0x0000000300037305 */ /* 0x000ee4000020f000 */
[----:B------:R-:W-:-:S04]  /*0de0*/  IMAD R11, R11, R25, R10 ;  /* 0x000000190b0b7224 */ /* 0x000fc800078e020a */
[----:B------:R-:W-:Y:S01]  /*0df0*/  IMAD.IADD R9, R9, 0x1, R11 ;  /* 0x0000000109097824 */ /* 0x000fe200078e020b */
[----:B------:R-:W4:Y:S01]  /*0e00*/  LDC R18, c[0x0][0x608] ;  /* 0x00018200ff127b82 */ /* 0x000f220000000800 */
[----:B------:R-:W-:-:S03]  /*0e10*/  IMAD.MOV.U32 R11, RZ, RZ, -0x1 ;  /* 0xffffffffff0b7424 */ /* 0x000fc600078e00ff */
[-C--:B-1----:R-:W-:Y:S02]  /*0e20*/  SHF.R.U64 R22, R8, R12.reuse, R9 ;  /* 0x0000000c08167219 */ /* 0x082fe40000001209 */
[----:B------:R-:W-:Y:S02]  /*0e30*/  I2FP.F32.U32 R8, R15 ;  /* 0x0000000f00087245 */ /* 0x000fe40000201000 */
[----:B------:R-:W1:Y:S01]  /*0e40*/  LDC R24, c[0x0][0x658] ;  /* 0x00019600ff187b82 */ /* 0x000e620000000800 */
[----:B0-----:R-:W-:Y:S01]  /*0e50*/  ISETP.NE.U32.AND P0, PT, R26, RZ, PT ;  /* 0x000000ff1a00720c */ /* 0x001fe20003f05070 */
[----:B---3--:R-:W-:Y:S01]  /*0e60*/  IMAD.MOV R10, RZ, RZ, -R3 ;  /* 0x000000ffff0a7224 */ /* 0x008fe200078e0a03 */
[----:B------:R-:W-:Y:S01]  /*0e70*/  SHF.R.U32.HI R9, RZ, R12, R9 ;  /* 0x0000000cff097219 */ /* 0x000fe20000011609 */
[----:B------:R-:W-:Y:S01]  /*0e80*/  FMUL R8, R8, UR4 ;  /* 0x0000000408087c20 */ /* 0x000fe20008400000 */
[----:B------:R-:W-:-:S03]  /*0e90*/  ISETP.NE.AND.EX P0, PT, R27, RZ, PT, P0 ;  /* 0x000000ff1b00720c */ /* 0x000fc60003f05300 */
[----:B------:R-:W0:Y:S01]  /*0ea0*/  LDC R20, c[0x0][0x148] ;  /* 0x00005200ff147b82 */ /* 0x000e220000000800 */
[----:B--2---:R-:W-:-:S07]  /*0eb0*/  IMAD R3, R7, R10, R6 ;  /* 0x0000000a07037224 */ /* 0x004fce00078e0206 */
[----:B------:R-:W2:Y:S01]  /*0ec0*/  LDC R21, c[0x0][0x600] ;  /* 0x00018000ff157b82 */ /* 0x000ea20000000800 */
[-CC-:B----4-:R-:W-:Y:S02]  /*0ed0*/  SHF.R.U64 R32, R22, R18.reuse, R9.reuse ;  /* 0x0000001216207219 */ /* 0x190fe40000001209 */
[----:B------:R-:W-:Y:S01]  /*0ee0*/  SHF.R.U32.HI R7, RZ, R18, R9 ;  /* 0x00000012ff077219 */ /* 0x000fe20000011609 */
[----:B------:R-:W-:Y:S01]  /*0ef0*/  IMAD.MOV.U32 R9, RZ, RZ, 0x1 ;  /* 0x00000001ff097424 */ /* 0x000fe200078e00ff */
[----:B------:R3:W4:Y:S03]  /*0f00*/  F2I.U32.TRUNC.NTZ R18, R8 ;  /* 0x0000000800127305 */ /* 0x000726000020f000 */
[----:B------:R-:W0:Y:S01]  /*0f10*/  LDC R25, c[0x0][0x648] ;  /* 0x00019200ff197b82 */ /* 0x000e220000000800 */
[-C--:B-1----:R-:W-:Y:S02]  /*0f20*/  SHF.L.U32 R6, R11, R24.reuse, RZ ;  /* 0x000000180b067219 */ /* 0x082fe400000006ff */
[----:B------:R-:W-:-:S02]  /*0f30*/  SHF.R.U64 R34, R32, R24, R7 ;  /* 0x0000001820227219 */ /* 0x000fc40000001207 */
[----:B------:R-:W-:Y:S02]  /*0f40*/  LOP3.LUT R13, RZ, R6, RZ, 0x33, !PT ;  /* 0x00000006ff0d7212 */ /* 0x000fe400078e33ff */
[-C--:B------:R-:W-:Y:S01]  /*0f50*/  SHF.R.U32.HI R7, RZ, R24.reuse, R7 ;  /* 0x00000018ff077219 */ /* 0x080fe20000011607 */
[----:B------:R-:W1:Y:S01]  /*0f60*/  LDC R29, c[0x0][0x638] ;  /* 0x00018e00ff1d7b82 */ /* 0x000e620000000800 */
[----:B------:R-:W-:Y:S01]  /*0f70*/  SHF.L.U32 R12, R9, R24, RZ ;  /* 0x00000018090c7219 */ /* 0x000fe200000006ff */
[----:B------:R-:W-:-:S06]  /*0f80*/  IMAD.MOV.U32 R6, RZ, RZ, R34 ;  /* 0x000000ffff067224 */ /* 0x000fcc00078e0022 */
[----:B------:R-:W0:Y:S01]  /*0f90*/  LDC R28, c[0x0][0x610] ;  /* 0x00018400ff1c7b82 */ /* 0x000e220000000800 */
[----:B---34-:R-:W-:Y:S05]  /*0fa0*/  @!P0 BRA `(.L_x_12) ;  /* 0x0000000000288947 */ /* 0x018fea0003800000 */
[----:B------:R-:W3:Y:S02]  /*0fb0*/  LDC R11, c[0x0][0x64c] ;  /* 0x00019300ff0b7b82 */ /* 0x000ee40000000800 */
[----:B---3--:R-:W-:-:S05]  /*0fc0*/  IADD3 R11, P0, R34, R11, RZ ;  /* 0x0000000b220b7210 */ /* 0x008fca0007f1e0ff */
[----:B------:R-:W-:-:S04]  /*0fd0*/  IMAD.X R19, RZ, RZ, R7, P0 ;  /* 0x000000ffff137224 */ /* 0x000fc800000e0607 */
[----:B------:R-:W-:-:S04]  /*0fe0*/  IMAD.WIDE.U32 R6, R19, R26, RZ ;  /* 0x0000001a13067225 */ /* 0x000fc800078e00ff */
[----:B------:R-:W-:-:S04]  /*0ff0*/  IMAD.WIDE.U32 R8, P0, R11, R27, R6 ;  /* 0x0000001b0b087225 */ /* 0x000fc80007800006 */
[----:B------:R-:W-:-:S04]  /*1000*/  IMAD.WIDE.U32 R6, R11, R26, RZ ;  /* 0x0000001a0b067225 */ /* 0x000fc800078e00ff */
[----:B------:R-:W-:Y:S01]  /*1010*/  IMAD.X R11, RZ, RZ, RZ, P0 ;  /* 0x000000ffff0b7224 */ /* 0x000fe200000e06ff */
[----:B------:R-:W-:Y:S01]  /*1020*/  IADD3 RZ, P0, R7, R8, RZ ;  /* 0x0000000807ff7210 */ /* 0x000fe20007f1e0ff */
[----:B------:R-:W-:-:S04]  /*1030*/  IMAD.MOV.U32 R10, RZ, RZ, R9 ;  /* 0x000000ffff0a7224 */ /* 0x000fc800078e0009 */
[----:B------:R-:W-:-:S08]  /*1040*/  IMAD.WIDE.U32.X R6, R19, R27, R10, P0 ;  /* 0x0000001b13067225 */ /* 0x000fd000000e040a */
.L_x_12:
[----:B0-----:R-:W-:Y:S01]  /*1050*/  SHF.R.U64 R6, R6, R25, R7 ;  /* 0x0000001906067219 */ /* 0x001fe20000001207 */
[----:B--2---:R-:W-:Y:S01]  /*1060*/  VIADD R7, R21, 0xffffffff ;  /* 0xffffffff15077836 */ /* 0x004fe20000000000 */
[----:B------:R-:W-:Y:S01]  /*1070*/  LOP3.LUT R13, R32, R13, RZ, 0xc0, !PT ;  /* 0x0000000d200d7212 */ /* 0x000fe200078ec0ff */
[----:B------:R-:W-:Y:S02]  /*1080*/  IMAD.MOV R18, RZ, RZ, -R18 ;  /* 0x000000ffff127224 */ /* 0x000fe400078e0a12 */
[----:B------:R-:W-:Y:S01]  /*1090*/  IMAD.MOV R8, RZ, RZ, -R6 ;  /* 0x000000ffff087224 */ /* 0x000fe200078e0a06 */
[----:B------:R-:W-:Y:S01]  /*10a0*/  LOP3.LUT R7, R22, R7, RZ, 0xc0, !PT ;  /* 0x0000000716077212 */ /* 0x000fe200078ec0ff */
[----:B------:R-:W-:Y:S02]  /*10b0*/  IMAD R12, R12, R6, R13 ;  /* 0x000000060c0c7224 */ /* 0x000fe400078e020d */
[----:B------:R-:W-:Y:S02]  /*10c0*/  @P1 IMAD R3, R20, R18, R15 ;  /* 0x0000001214031224 */ /* 0x000fe400078e020f */
[----:B-1----:R-:W-:-:S02]  /*10d0*/  IMAD R6, R8, R29, R34 ;  /* 0x0000001d08067224 */ /* 0x002fc400078e0222 */
[----:B------:R-:W-:Y:S02]  /*10e0*/  IMAD R22, R12, R28, R3 ;  /* 0x0000001c0c167224 */ /* 0x000fe400078e0203 */
[----:B------:R-:W-:Y:S02]  /*10f0*/  IMAD R7, R6, R21, R7 ;  /* 0x0000001506077224 */ /* 0x000fe400078e0207 */
[----:B------:R-:W-:Y:S02]  /*1100*/  IMAD.MOV.U32 R3, RZ, RZ, 0x1 ;  /* 0x00000001ff037424 */ /* 0x000fe400078e00ff */
[----:B------:R-:W-:Y:S01]  /*1110*/  IMAD.MOV.U32 R19, RZ, RZ, R30 ;  /* 0x000000ffff137224 */ /* 0x000fe200078e001e */
[----:B------:R-:W-:Y:S02]  /*1120*/  SEL R18, R7, R22, !P1 ;  /* 0x0000001607127207 */ /* 0x000fe40004800000 */
[----:B------:R-:W-:-:S07]  /*1130*/  SEL R22, R22, R7, !P1 ;  /* 0x0000000716167207 */ /* 0x000fce0004800000 */
.L_x_10:
[----:B------:R-:W-:Y:S05]  /*1140*/  @!P2 BRA `(.L_x_13) ;  /* 0x000000580050a947 */ /* 0x000fea0003800000 */
[----:B------:R-:W-:-:S13]  /*1150*/  ISETP.GT.U32.AND P0, PT, R31, 0x1, PT ;  /* 0x000000011f00780c */ /* 0x000fda0003f04070 */
[----:B------:R-:W-:Y:S05]  /*1160*/  @P0 EXIT ;  /* 0x000000000000094d */ /* 0x000fea0003800000 */
.L_x_14:
[----:B------:R-:W-:-:S08]  /*1170*/  NOP ;  /* 0x0000000000007918 */ /* 0x000fd00000000000 */
[----:B------:R-:W1:Y:S02]  /*1180*/  USETMAXREG.TRY_ALLOC.CTAPOOL UP0, 0xe8 ;  /* 0x000000e8000079c8 */ /* 0x000e640008000600 */
[----:B-1----:R-:W-:-:S13]  /*1190*/  PLOP3.LUT P0, PT, PT, PT, UP0, 0x80, 0x0 ;  /* 0x000000000000781c */ /* 0x002fda0003f0f008 */
[----:B------:R-:W-:Y:S05]  /*11a0*/  @!P0 BRA `(.L_x_14) ;  /* 0xfffffffc00f08947 */ /* 0x000fea000383ffff */
[----:B------:R-:W-:-:S13]  /*11b0*/  LOP3.LUT P0, RZ, R3, 0xff, RZ, 0xc0, !PT ;  /* 0x000000ff03ff7812 */ /* 0x000fda000780c0ff */
[----:B------:R-:W-:Y:S05]  /*11c0*/  @!P0 EXIT ;  /* 0x000000000000894d */ /* 0x000fea0003800000 */
[----:B------:R-:W2:Y:S01]  /*11d0*/  LDL.64 R8, [R1] ;  /* 0x0000000001087983 */ /* 0x000ea20000100a00 */
[----:B------:R-:W-:Y:S01]  /*11e0*/  SHF.R.S32.HI R4, RZ, 0x1f, R5 ;  /* 0x0000001fff047819 */ /* 0x000fe20000011405 */
[----:B------:R-:W1:Y:S01]  /*11f0*/  S2UR UR4, SR_CgaCtaId ;  /* 0x00000000000479c3 */ /* 0x000e620000008800 */
[----:B------:R-:W-:Y:S01]  /*1200*/  UISETP.LT.AND UP0, UPT, UR40, 0x1, UPT ;  /* 0x000000012800788c */ /* 0x000fe2000bf01270 */
[----:B------:R-:W-:Y:S01]  /*1210*/  LOP3.LUT R102, R23, 0x1, RZ, 0xfc, !PT ;  /* 0x0000000117667812 */ /* 0x000fe200078efcff */
[----:B------:R-:W-:Y:S01]  /*1220*/  UIADD3 UR5, UR43, -0x1, URZ ;  /* 0xffffffff2b057890 */ /* 0x000fe2000fffe03f */
[CC--:B------:R-:W-:Y:S01]  /*1230*/  LEA.HI R3, R4.reuse, R5.reuse, RZ, 0x2 ;  /* 0x0000000504037211 */ /* 0x0c0fe200078f10ff */
[----:B------:R-:W-:Y:S01]  /*1240*/  USEL UR42, UR40, 0x1, UP0 ;  /* 0x00000001282a7887 */ /* 0x000fe20008000000 */
[----:B------:R-:W-:Y:S01]  /*1250*/  LEA.HI R4, R4, R5, RZ, 0x5 ;  /* 0x0000000504047211 */ /* 0x000fe200078f28ff */
[----:B------:R-:W-:Y:S01]  /*1260*/  UMOV UR41, 0x400 ;  /* 0x0000040000297882 */ /* 0x000fe20000000000 */
[--C-:B------:R-:W-:Y:S01]  /*1270*/  SHF.R.S32.HI R90, RZ, 0x2, R3.reuse ;  /* 0x00000002ff5a7819 */ /* 0x100fe20000011403 */
[----:B------:R-:W3:Y:S01]  /*1280*/  LDC R96, c[0x0][0x658] ;  /* 0x00019600ff607b82 */ /* 0x000ee20000000800 */
[----:B------:R-:W-:Y:S01]  /*1290*/  SHF.R.S32.HI R7, RZ, 0x1f, R3 ;  /* 0x0000001fff077819 */ /* 0x000fe20000011403 */
[----:B------:R-:W-:Y:S01]  /*12a0*/  UISETP.NE.AND UP0, UPT, UR5, URZ, UPT ;  /* 0x0000003f0500728c */ /* 0x000fe2000bf05270 */
[----:B------:R-:W-:Y:S01]  /*12b0*/  LOP3.LUT R6, R3, 0xfffffffc, RZ, 0xc0, !PT ;  /* 0xfffffffc03067812 */ /* 0x000fe200078ec0ff */
[----:B------:R-:W-:Y:S01]  /*12c0*/  ULDC UR6, c[0x0][0x284] ;  /* 0x0000a10000067ab9 */ /* 0x000fe20000000800 */
[----:B------:R-:W-:Y:S01]  /*12d0*/  LEA.HI R7, R7, R90, RZ, 0x3 ;  /* 0x0000005a07077211 */ /* 0x000fe200078f18ff */
[----:B------:R-:W-:Y:S01]  /*12e0*/  USHF.L.U32 UR45, UR40, 0x1, URZ ;  /* 0x00000001282d7899 */ /* 0x000fe2000800063f */
[----:B------:R-:W-:Y:S01]  /*12f0*/  SHF.R.S32.HI R3, RZ, 0x5, R4 ;  /* 0x00000005ff037819 */ /* 0x000fe20000011404 */
[----:B------:R-:W4:Y:S01]  /*1300*/  LDC.64 R94, c[0x0][0x5c8] ;  /* 0x00017200ff5e7b82 */ /* 0x000f220000000a00 */
[----:B------:R-:W-:Y:S01]  /*1310*/  LOP3.LUT R7, R7, 0xfffffff8, RZ, 0xc0, !PT ;  /* 0xfffffff807077812 */ /* 0x000fe200078ec0ff */
[----:B------:R-:W-:Y:S01]  /*1320*/  IMAD.IADD R6, R5, 0x1, -R6 ;  /* 0x0000000105067824 */ /* 0x000fe200078e0a06 */
[----:B------:R-:W-:Y:S01]  /*1330*/  UIADD3 UR42, -UR42, UR40, URZ ;  /* 0x000000282a2a7290 */ /* 0x000fe2000fffe13f */
[----:B------:R-:W-:-:S02]  /*1340*/  IMAD.MOV.U32 R5, RZ, RZ, 0x1 ;  /* 0x00000001ff057424 */ /* 0x000fc400078e00ff */
[----:B------:R-:W-:Y:S01]  /*1350*/  IMAD.IADD R90, R90, 0x1, -R7 ;  /* 0x000000015a5a7824 */ /* 0x000fe200078e0a07 */
[----:B-1----:R-:W-:Y:S01]  /*1360*/  ULEA UR41, UR4, UR41, 0x18 ;  /* 0x0000002904297291 */ /* 0x002fe2000f8ec03f */
[----:B------:R-:W1:Y:S01]  /*1370*/  LDC R97, c[0x0][0x288] ;  /* 0x0000a200ff617b82 */ /* 0x000e620000000800 */
[----:B------:R-:W-:Y:S01]  /*1380*/  USHF.L.U32 UR4, UR5, 0x3, URZ ;  /* 0x0000000305047899 */ /* 0x000fe2000800063f */
[--C-:B------:R-:W-:Y:S01]  /*1390*/  IMAD R101, R3, -0x10, -R90.reuse ;  /* 0xfffffff003657824 */ /* 0x100fe200078e0a5a */
[--C-:B------:R-:W-:Y:S01]  /*13a0*/  SHF.R.S32.HI R91, RZ, 0x1f, R90.reuse ;  /* 0x0000001fff5b7819 */ /* 0x100fe2000001145a */
[----:B------:R-:W-:Y:S01]  /*13b0*/  USEL UR5, URZ, 0x1, UP0 ;  /* 0x000000013f057887 */ /* 0x000fe20008000000 */
[----:B------:R-:W-:Y:S01]  /*13c0*/  IMAD.SHL.U32 R92, R6, 0x2, RZ ;  /* 0x00000002065c7824 */ /* 0x000fe200078e00ff */
[----:B------:R-:W-:Y:S01]  /*13d0*/  UIADD3 UR46, UR41, 0x40, URZ ;  /* 0x00000040292e7890 */ /* 0x000fe2000fffe03f */
[----:B------:R-:W-:Y:S01]  /*13e0*/  VIADD R101, R101, UR6 ;  /* 0x0000000665657c36 */ /* 0x000fe20008000000 */
[----:B------:R-:W0:Y:S01]  /*13f0*/  LDC R99, c[0x0][0x600] ;  /* 0x00018000ff637b82 */ /* 0x000e220000000800 */
[----:B------:R-:W-:Y:S01]  /*1400*/  IMAD.WIDE R90, R3, 0x10, R90 ;  /* 0x00000010035a7825 */ /* 0x000fe200078e025a */
[----:B------:R-:W-:Y:S01]  /*1410*/  ULOP3.LUT UR4, UR4, 0x8, URZ, 0xc0, !UPT ;  /* 0x0000000804047892 */ /* 0x000fe2000f8ec03f */
[----:B------:R-:W-:Y:S01]  /*1420*/  SHF.R.S32.HI R93, RZ, 0x1f, R92 ;  /* 0x0000001fff5d7819 */ /* 0x000fe2000001145c */
[----:B------:R-:W-:Y:S01]  /*1430*/  ULEA UR43, UR43, UR46, 0x3 ;  /* 0x0000002e2b2b7291 */ /* 0x000fe2000f8e183f */
[----:B------:R-:W-:Y:S01]  /*1440*/  IMAD.MOV.U32 R3, RZ, RZ, -0x1 ;  /* 0xffffffffff037424 */ /* 0x000fe200078e00ff */
[----:B------:R-:W-:Y:S01]  /*1450*/  ULOP3.LUT UR47, UR4, 0x8, URZ, 0x3c, !UPT ;  /* 0x00000008042f7892 */ /* 0x000fe2000f8e3c3f */
[----:B------:R-:W-:Y:S01]  /*1460*/  IMAD.U32 R103, RZ, RZ, UR5 ;  /* 0x00000005ff677e24 */ /* 0x000fe2000f8e00ff */
[C---:B----4-:R-:W-:Y:S01]  /*1470*/  SHF.L.U64.HI R95, R94.reuse, 0x3, R95 ;  /* 0x000000035e5f7819 */ /* 0x050fe2000001025f */
[----:B------:R-:W-:Y:S01]  /*1480*/  IMAD.SHL.U32 R94, R94, 0x8, RZ ;  /* 0x000000085e5e7824 */ /* 0x000fe200078e00ff */
[-C--:B---3--:R-:W-:Y:S01]  /*1490*/  SHF.L.U32 R3, R3, R96.reuse, RZ ;  /* 0x0000006003037219 */ /* 0x088fe200000006ff */
[----:B------:R-:W-:Y:S01]  /*14a0*/  ULOP3.LUT UR44, UR4, 0x18, URZ, 0x3c, !UPT ;  /* 0x00000018042c7892 */ /* 0x000fe2000f8e3c3f */
[----:B------:R-:W-:-:S02]  /*14b0*/  SHF.L.U32 R96, R5, R96, RZ ;  /* 0x0000006005607219 */ /* 0x000fc400000006ff */
[----:B------:R-:W-:Y:S01]  /*14c0*/  LOP3.LUT R100, RZ, R3, RZ, 0x33, !PT ;  /* 0x00000003ff647212 */ /* 0x000fe200078e33ff */
[----:B-1----:R-:W-:Y:S02]  /*14d0*/  IMAD R97, R6, -0x2, R97 ;  /* 0xfffffffe06617824 */ /* 0x002fe400078e0261 */
[----:B0-----:R-:W-:Y:S01]  /*14e0*/  VIADD R99, R99, 0xffffffff ;  /* 0xffffffff63637836 */ /* 0x001fe20000000000 */
[----:B--2---:R-:W-:-:S07]  /*14f0*/  SHF.L.U64.HI R98, R8, 0x1, R0 ;  /* 0x0000000108627819 */ /* 0x004fce0000010200 */
.L_x_162:
[----:B------:R-:W-:-:S04]  /*1500*/  SHF.L.U32 R0, R103, 0x1f, RZ ;  /* 0x0000001f67007819 */ /* 0x000fc800000006ff */
[----:B------:R-:W0:Y:S02]  /*1510*/  SYNCS.PHASECHK.TRANS64.TRYWAIT P0, [UR43+-0x8], R0 ;  /* 0xfffff800ff0075a7 */ /* 0x000e24000800016b */
[----:B01-34-:R-:W-:Y:S05]  /*1520*/  @!P0 BRA `(.L_x_15) ;  /* 0x00000064004c8947 */ /* 0x01bfea0003800000 */
.L_x_183:
[----:B------:R-:W-:Y:S02]  /*1530*/  ULDC UR4, c[0x0][0x28c] ;  /* 0x0000a30000047ab9 */ /* 0x000fe40000000800 */
[----:B------:R-:W-:-:S13]  /*1540*/  ISETP.LT.AND P0, PT, RZ, UR4, PT ;  /* 0x00000004ff007c0c */ /* 0x000fda000bf01270 */
[----:B------:R-:W-:Y:S05]  /*1550*/  @P0 BRA `(.L_x_16) ;  /* 0x0000000000400947 */ /* 0x000fea0003800000 */
[----:B0-----:R-:W-:Y:S01]  /*1560*/  MOV R0, 0x0 ;  /* 0x0000000000007802 */ /* 0x001fe20000000f00 */
[----:B------:R-:W-:Y:S01]  /*1570*/  ULDC.64 UR4, c[0x4][0x68] ;  /* 0x01001a0000047ab9 */ /* 0x000fe20000000a00 */
[----:B------:R-:W-:Y:S01]  /*1580*/  ULDC.64 UR6, c[0x4][0x8] ;  /* 0x0100020000067ab9 */ /* 0x000fe20000000a00 */
[----:B------:R-:W-:Y:S01]  /*1590*/  IMAD.U32 R4, RZ, RZ, UR4 ;  /* 0x00000004ff047e24 */ /* 0x000fe2000f8e00ff */
[----:B------:R0:W1:Y:S01]  /*15a0*/  LDC.64 R14, c[0x4][R0] ;  /* 0x01000000000e7b82 */ /* 0x0000620000000a00 */
[----:B------:R-:W-:Y:S01]  /*15b0*/  IMAD.U32 R5, RZ, RZ, UR5 ;  /* 0x00000005ff057e24 */ /* 0x000fe2000f8e00ff */
[----:B------:R-:W-:Y:S01]  /*15c0*/  ULDC.64 UR4, c[0x4][0x70] ;  /* 0x01001c0000047ab9 */ /* 0x000fe20000000a00 */
[----:B------:R-:W-:Y:S02]  /*15d0*/  IMAD.U32 R10, RZ, RZ, UR6 ;  /* 0x00000006ff0a7e24 */ /* 0x000fe4000f8e00ff */
[----:B------:R-:W-:Y:S02]  /*15e0*/  IMAD.U32 R6, RZ, RZ, UR4 ;  /* 0x00000004ff067e24 */ /* 0x000fe4000f8e00ff */
[----:B------:R-:W-:-:S02]  /*15f0*/  IMAD.U32 R7, RZ, RZ, UR5 ;  /* 0x00000005ff077e24 */ /* 0x000fc4000f8e00ff */
[----:B------:R-:W-:Y:S02]  /*1600*/  IMAD.U32 R11, RZ, RZ, UR7 ;  /* 0x00000007ff0b7e24 */ /* 0x000fe4000f8e00ff */
[----:B------:R-:W-:Y:S02]  /*1610*/  IMAD.MOV.U32 R8, RZ, RZ, 0x1e1 ;  /* 0x000001e1ff087424 */ /* 0x000fe400078e00ff */
[----:B------:R-:W-:Y:S02]  /*1620*/  IMAD.MOV.U32 R12, RZ, RZ, 0x1 ;  /* 0x00000001ff0c7424 */ /* 0x000fe400078e00ff */
[----:B0-----:R-:W-:-:S07]  /*1630*/  IMAD.MOV.U32 R13, RZ, RZ, RZ ;  /* 0x000000ffff0d7224 */ /* 0x001fce00078e00ff */
[----:B------:R-:W-:-:S07]  /*1640*/  LEPC R20, `(.L_x_16) ;  /* 0x000000001014794e */ /* 0x000fce0000000000 */
[----:B-1---5:R-:W-:Y:S05]  /*1650*/  CALL.ABS.NOINC R14 ;  /* 0x000000000e007343 */ /* 0x022fea0003c00000 */
.L_x_16:
[----:B------:R-:W-:-:S13]  /*1660*/  ISETP.NE.AND P0, PT, R102, 0x3, PT ;  /* 0x000000036600780c */ /* 0x000fda0003f05270 */
[----:B------:R-:W-:Y:S05]  /*1670*/  @!P0 BRA `(.L_x_17) ;  /* 0x0000000000048947 */ /* 0x000fea0003800000 */
[----:B------:R-:W-:Y:S01]  /*1680*/  BPT.TRAP 0x1 ;  /* 0x000000040000795c */ /* 0x000fe20000300000 */
.L_x_17:
[----:B0-----:R-:W-:Y:S02]  /*1690*/  IMAD.U32 R3, RZ, RZ, UR38 ;  /* 0x00000026ff037e24 */ /* 0x001fe4000f8e00ff */
[----:B------:R-:W-:-:S03]  /*16a0*/  IMAD.U32 R0, RZ, RZ, UR39 ;  /* 0x00000027ff007e24 */ /* 0x000fc6000f8e00ff */
[----:B------:R-:W-:Y:S02]  /*16b0*/  LEA R3, R3, UR41, 0x3 ;  /* 0x0000002903037c11 */ /* 0x000fe4000f8e18ff */
[----:B------:R-:W-:-:S04]  /*16c0*/  SHF.L.U32 R0, R0, 0x1f, RZ ;  /* 0x0000001f00007819 */ /* 0x000fc800000006ff */
[----:B------:R0:W1:Y:S01]  /*16d0*/  SYNCS.PHASECHK.TRANS64.TRYWAIT P1, [R3+URZ], R0 ;  /* 0x00000000030075a7 */ /* 0x000062000802017f */
[----:B------:R-:W-:Y:S05]  /*16e0*/  @!P0 BRA `(.L_x_18) ;  /* 0x0000000000048947 */ /* 0x000fea0003800000 */
[----:B------:R-:W-:Y:S01]  /*16f0*/  BPT.TRAP 0x1 ;  /* 0x000000040000795c */ /* 0x000fe20000300000 */
.L_x_18:
[----:B------:R-:W-:-:S05]  /*1700*/  IMAD.U32 R4, RZ, RZ, UR42 ;  /* 0x0000002aff047e24 */ /* 0x000fca000f8e00ff */
[----:B------:R-:W-:Y:S01]  /*1710*/  ISETP.GE.AND P2, PT, R4, 0x1, PT ;  /* 0x000000010400780c */ /* 0x000fe20003f46270 */
[----:B-1----:R-:W-:-:S12]  /*1720*/  @P1 BRA `(.L_x_19) ;  /* 0x0000000000081947 */ /* 0x002fd80003800000 */
[----:B------:R-:W1:Y:S02]  /*1730*/  SYNCS.PHASECHK.TRANS64.TRYWAIT P1, [R3+URZ], R0 ;  /* 0x00000000030075a7 */ /* 0x000e64000802017f */
[----:B-1----:R-:W-:Y:S05]  /*1740*/  @!P1 BRA `(.L_x_20) ;  /* 0x0000006000dc9947 */ /* 0x002fea0003800000 */
.L_x_19:
[----:B------:R-:W-:Y:S05]  /*1750*/  WARPSYNC.ALL ;  /* 0x0000000000007948 */ /* 0x000fea0003800000 */
[----:B------:R-:W-:Y:S01]  /*1760*/  UIADD3 UR4, UR41, 0x100, URZ ;  /* 0x0000010029047890 */ /* 0x000fe2000fffe03f */
[----:B------:R-:W-:Y:S01]  /*1770*/  WARPGROUP.ARRIVE ;  /* 0x00000000000079c5 */ /* 0x000fe20000000000 */
[----:B------:R-:W-:Y:S02]  /*1780*/  UIADD3 UR5, UR41, 0xc100, URZ ;  /* 0x0000c10029057890 */ /* 0x000fe4000fffe03f */
[----:B------:R-:W-:Y:S02]  /*1790*/  USHF.R.U32.HI UR4, URZ, 0x4, UR4 ;  /* 0x000000043f047899 */ /* 0x000fe40008011604 */
[----:B------:R-:W-:-:S02]  /*17a0*/  USHF.R.U32.HI UR5, URZ, 0x4, UR5 ;  /* 0x000000043f057899 */ /* 0x000fc40008011605 */
[----:B------:R-:W-:Y:S02]  /*17b0*/  ULOP3.LUT UR4, UR4, 0x3fff, URZ, 0xc0, !UPT ;  /* 0x00003fff04047892 */ /* 0x000fe4000f8ec03f */
[----:B------:R-:W-:Y:S02]  /*17c0*/  ULOP3.LUT UR5, UR5, 0x3fff, URZ, 0xc0, !UPT ;  /* 0x00003fff05057892 */ /* 0x000fe4000f8ec03f */
[----:B------:R-:W-:Y:S02]  /*17d0*/  ULOP3.LUT UR4, UR4, 0x10000, URZ, 0xfc, !UPT ;  /* 0x0001000004047892 */ /* 0x000fe4000f8efc3f */
[----:B------:R-:W-:Y:S02]  /*17e0*/  ULOP3.LUT UR5, UR5, 0x10000, URZ, 0xfc, !UPT ;  /* 0x0001000005057892 */ /* 0x000fe4000f8efc3f */
[----:B------:R-:W-:Y:S02]  /*17f0*/  ULEA UR6, UR38, UR4, 0xa ;  /* 0x0000000426067291 */ /* 0x000fe4000f8e503f */
[----:B------:R-:W-:Y:S01]  /*1800*/  ULEA UR7, UR38, UR5, 0xb ;  /* 0x0000000526077291 */ /* 0x000fe2000f8e583f */
[----:B------:R-:W-:Y:S01]  /*1810*/  UMOV UR9, 0x40000040 ;  /* 0x4000004000097882 */ /* 0x000fe20000000000 */
[----:B------:R-:W-:-:S03]  /*1820*/  UMOV UR11, 0x40000040 ;  /* 0x40000040000b7882 */ /* 0x000fc60000000000 */
[----:B------:R-:W-:Y:S02]  /*1830*/  UMOV UR8, UR6 ;  /* 0x0000000600087c82 */ /* 0x000fe40008000000 */
[----:B------:R-:W-:Y:S02]  /*1840*/  UMOV UR10, UR7 ;  /* 0x00000007000a7c82 */ /* 0x000fe40008000000 */
[----:B------:R-:W-:Y:S01]  /*1850*/  HGMMA.64x128x16.F32 R24, gdesc[UR8], RZ, !UPT, gsb0 ;  /* 0x01e00000081879f0 */ /* 0x000fe2000c0008ff */
[----:B------:R-:W-:Y:S02]  /*1860*/  UIADD3 UR8, UR6, 0x2, URZ ;  /* 0x0000000206087890 */ /* 0x000fe4000fffe03f */
[----:B------:R-:W-:Y:S01]  /*1870*/  UIADD3 UR10, UR7, 0x2, URZ ;  /* 0x00000002070a7890 */ /* 0x000fe2000fffe03f */
[----:B------:R-:W-:Y:S01]  /*1880*/  UMOV UR9, 0x40000040 ;  /* 0x4000004000097882 */ /* 0x000fe20000000000 */
[----:B------:R-:W-:Y:S01]  /*1890*/  UMOV UR11, 0x40000040 ;  /* 0x40000040000b7882 */ /* 0x000fe20000000000 */
[----:B------:R-:W-:-:S02]  /*18a0*/  WARPGROUP.DEPBAR.LE gsb0, 0x0 ;  /* 0x00008000000079c5 */ /* 0x000fc40000010000 */
[----:B------:R-:W-:-:S06]  /*18b0*/  WARPGROUP.ARRIVE ;  /* 0x00000000000079c5 */ /* 0x000fcc0000000000 */
[----:B------:R-:W-:Y:S01]  /*18c0*/  HGMMA.64x128x16.F32 R24, gdesc[UR8], R24, gsb0 ;  /* 0x01e00000081879f0 */ /* 0x000fe20008000818 */
[----:B------:R-:W-:Y:S02]  /*18d0*/  UIADD3 UR8, UR6, 0x4, URZ ;  /* 0x0000000406087890 */ /* 0x000fe4000fffe03f */
[----:B------:R-:W-:Y:S01]  /*18e0*/  UIADD3 UR10, UR7, 0x4, URZ ;  /* 0x00000004070a7890 */ /* 0x000fe2000fffe03f */
[----:B------:R-:W-:Y:S01]  /*18f0*/  UMOV UR9, 0x40000040 ;  /* 0x4000004000097882 */ /* 0x000fe20000000000 */
[----:B------:R-:W-:Y:S01]  /*1900*/  UMOV UR11, 0x40000040 ;  /* 0x40000040000b7882 */ /* 0x000fe20000000000 */
[----:B------:R-:W-:Y:S02]  /*1910*/  WARPGROUP.DEPBAR.LE gsb0, 0x0 ;  /* 0x00008000000079c5 */ /* 0x000fe40000010000 */
        /* <DEDUP_REMOVED lines=36> */
[----:B------:R-:W-:Y:S03]  /*1b60*/  HGMMA.64x128x16.F32 R24, gdesc[UR8], R24, gsb0 ;  /* 0x01e00000081879f0 */ /* 0x000fe60008000818 */
[----:B------:R-:W-:Y:S02]  /*1b70*/  WARPGROUP.DEPBAR.LE gsb0, 0x0 ;  /* 0x00008000000079c5 */ /* 0x000fe40000010000 */
[----:B------:R-:W-:Y:S05]  /*1b80*/  @!P2 BRA `(.L_x_21) ;  /* 0x000000040080a947 */ /* 0x000fea0003800000 */
[----:B------:R-:W-:Y:S01]  /*1b90*/  UIADD3 UR6, UR38, 0x1, URZ ;  /* 0x0000000126067890 */ /* 0x000fe2000fffe03f */
[----:B01----:R-:W-:-:S03]  /*1ba0*/  IMAD.U32 R0, RZ, RZ, UR42 ;  /* 0x0000002aff007e24 */ /* 0x003fc6000f8e00ff */
[----:B------:R-:W-:-:S04]  /*1bb0*/  UISETP.NE.AND UP0, UPT, UR6, 0x3, UPT ;  /* 0x000000030600788c */ /* 0x000fc8000bf05270 */
[----:B------:R-:W-:Y:S02]  /*1bc0*/  USEL UR7, URZ, 0x1, UP0 ;  /* 0x000000013f077887 */ /* 0x000fe40008000000 */
[----:B------:R-:W-:Y:S02]  /*1bd0*/  USEL UR6, UR6, URZ, UP0 ;  /* 0x0000003f06067287 */ /* 0x000fe40008000000 */
[----:B------:R-:W-:-:S06]  /*1be0*/  ULOP3.LUT UR7, UR39, UR7, URZ, 0x3c, !UPT ;  /* 0x0000000727077292 */ /* 0x000fcc000f8e3c3f */
[----:B------:R-:W-:Y:S01]  /*1bf0*/  IMAD.U32 R5, RZ, RZ, UR7 ;  /* 0x00000007ff057e24 */ /* 0x000fe2000f8e00ff */
[----:B------:R-:W-:-:S06]  /*1c00*/  UMOV UR7, UR38 ;  /* 0x0000002600077c82 */ /* 0x000fcc0008000000 */
.L_x_28:
[----:B01----:R-:W-:Y:S05]  /*1c10*/  @!P0 BRA `(.L_x_22) ;  /* 0x0000000000048947 */ /* 0x003fea0003800000 */
[----:B------:R-:W-:Y:S01]  /*1c20*/  BPT.TRAP 0x1 ;  /* 0x000000040000795c */ /* 0x000fe20000300000 */
.L_x_22:
[----:B------:R-:W-:Y:S01]  /*1c30*/  ULEA UR8, UR6, UR41, 0x3 ;  /* 0x0000002906087291 */ /* 0x000fe2000f8e183f */
[----:B------:R-:W-:-:S08]  /*1c40*/  SHF.L.U32 R3, R5, 0x1f, RZ ;  /* 0x0000001f05037819 */ /* 0x000fd000000006ff */
[----:B------:R0:W1:Y:S01]  /*1c50*/  SYNCS.PHASECHK.TRANS64.TRYWAIT P1, [UR8], R3 ;  /* 0x00000003ff0075a7 */ /* 0x0000620008020148 */
[----:B------:R-:W-:Y:S05]  /*1c60*/  @!P0 BRA `(.L_x_23) ;  /* 0x0000000000048947 */ /* 0x000fea0003800000 */
[----:B------:R-:W-:Y:S01]  /*1c70*/  BPT.TRAP 0x1 ;  /* 0x000000040000795c */ /* 0x000fe20000300000 */
.L_x_23:
[----:B-1----:R-:W-:Y:S05]  /*1c80*/  @P1 BRA `(.L_x_24) ;  /* 0x0000000000081947 */ /* 0x002fea0003800000 */
[----:B------:R-:W1:Y:S02]  /*1c90*/  SYNCS.PHASECHK.TRANS64.TRYWAIT P1, [UR8], R3 ;  /* 0x00000003ff0075a7 */ /* 0x000e640008020148 */
[----:B-1----:R-:W-:Y:S05]  /*1ca0*/  @!P1 BRA `(.L_x_25) ;  /* 0x0000005c00989947 */ /* 0x002fea0003800000 */
.L_x_24:
[----:B------:R-:W-:Y:S01]  /*1cb0*/  ULEA UR13, UR6, UR4, 0xa ;  /* 0x00000004060d7291 */ /* 0x000fe2000f8e503f */
[----:B------:R-:W-:Y:S01]  /*1cc0*/  WARPGROUP.ARRIVE ;  /* 0x00000000000079c5 */ /* 0x000fe20000000000 */
[----:B------:R-:W-:Y:S01]  /*1cd0*/  ULEA UR12, UR6, UR5, 0xb ;  /* 0x00000005060c7291 */ /* 0x000fe2000f8e583f */
[----:B------:R-:W-:Y:S01]  /*1ce0*/  UMOV UR9, 0x40000040 ;  /* 0x4000004000097882 */ /* 0x000fe20000000000 */
[----:B------:R-:W-:-:S03]  /*1cf0*/  UMOV UR11, 0x40000040 ;  /* 0x40000040000b7882 */ /* 0x000fc60000000000 */
[----:B------:R-:W-:Y:S02]  /*1d00*/  UMOV UR8, UR13 ;  /* 0x0000000d00087c82 */ /* 0x000fe40008000000 */
[----:B------:R-:W-:Y:S02]  /*1d10*/  UMOV UR10, UR12 ;  /* 0x0000000c000a7c82 */ /* 0x000fe40008000000 */
[----:B------:R-:W-:Y:S01]  /*1d20*/  HGMMA.64x128x16.F32 R24, gdesc[UR8], R24, gsb0 ;  /* 0x01e00000081879f0 */ /* 0x000fe20008000818 */
        /* <DEDUP_REMOVED lines=51> */
[----:B------:R-:W-:Y:S01]  /*2060*/  BPT.TRAP 0x1 ;  /* 0x000000040000795c */ /* 0x000fe20000300000 */
.L_x_26:
[----:B------:R-:W-:Y:S01]  /*2070*/  ULEA UR8, UR7, UR41, 0x3 ;  /* 0x0000002907087291 */ /* 0x000fe2000f8e183f */
[----:B------:R-:W-:-:S03]  /*2080*/  ISETP.GT.U32.AND P1, PT, R23, 0x1, PT ;  /* 0x000000011700780c */ /* 0x000fc60003f24070 */
[----:B------:R-:W-:-:S04]  /*2090*/  UIADD3 UR8, UR8, 0x18, URZ ;  /* 0x0000001808087890 */ /* 0x000fc8000fffe03f */
[----:B------:R-:W-:-:S09]  /*20a0*/  UPRMT UR8, URZ, 0x654, UR8 ;  /* 0x000006543f087896 */ /* 0x000fd20008000008 */
[----:B------:R-:W-:Y:S01]  /*20b0*/  SYNCS.ARRIVE.TRANS64.RED.A1T0 RZ, [UR8], RZ ;  /* 0x000000ffffff79a7 */ /* 0x000fe20008100408 */
[----:B------:R-:W-:Y:S05]  /*20c0*/  @P1 BRA `(.L_x_27) ;  /* 0x0000000000041947 */ /* 0x000fea0003800000 */
[----:B------:R-:W-:Y:S01]  /*20d0*/  BPT.TRAP 0x1 ;  /* 0x000000040000795c */ /* 0x000fe20000300000 */
.L_x_27:
[----:B------:R-:W-:Y:S01]  /*20e0*/  UIADD3 UR6, UR6, 0x1, URZ ;  /* 0x0000000106067890 */ /* 0x000fe2000fffe03f */
[C---:B------:R-:W-:Y:S01]  /*20f0*/  ISETP.GT.AND P1, PT, R0.reuse, 0x1, PT ;  /* 0x000000010000780c */ /* 0x040fe20003f24270 */
[----:B------:R-:W-:Y:S01]  /*2100*/  UIADD3 UR7, UR7, 0x1, URZ ;  /* 0x0000000107077890 */ /* 0x000fe2000fffe03f */
[----:B------:R-:W-:Y:S01]  /*2110*/  VIADD R0, R0, 0xffffffff ;  /* 0xffffffff00007836 */ /* 0x000fe20000000000 */
[----:B------:R-:W-:Y:S02]  /*2120*/  UISETP.NE.AND UP0, UPT, UR6, 0x3, UPT ;  /* 0x000000030600788c */ /* 0x000fe4000bf05270 */
[----:B------:R-:W-:Y:S02]  /*2130*/  UISETP.NE.AND UP1, UPT, UR7, 0x3, UPT ;  /* 0x000000030700788c */ /* 0x000fe4000bf25270 */
[----:B------:R-:W-:Y:S02]  /*2140*/  USEL UR8, URZ, 0x1, UP0 ;  /* 0x000000013f087887 */ /* 0x000fe40008000000 */
[----:B------:R-:W-:-:S02]  /*2150*/  USEL UR6, UR6, URZ, UP0 ;  /* 0x0000003f06067287 */ /* 0x000fc40008000000 */
[----:B------:R-:W-:Y:S02]  /*2160*/  USEL UR7, UR7, URZ, UP1 ;  /* 0x0000003f07077287 */ /* 0x000fe40008800000 */
[----:B------:R-:W-:Y:S01]  /*2170*/  LOP3.LUT R5, R5, UR8, RZ, 0x3c, !PT ;  /* 0x0000000805057c12 */ /* 0x000fe2000f8e3cff */
[----:B------:R-:W-:Y:S09]  /*2180*/  @P1 BRA `(.L_x_28) ;  /* 0xfffffff800a01947 */ /* 0x000ff2000383ffff */
.L_x_21:
[----:B01----:R-:W0:Y:S01]  /*2190*/  LDC R0, c[0x0][0x28c] ;  /* 0x0000a300ff007b82 */ /* 0x003e220000000800 */
[----:B------:R-:W-:-:S04]  /*21a0*/  IMAD.U32 R3, RZ, RZ, UR47 ;  /* 0x0000002fff037e24 */ /* 0x000fc8000f8e00ff */
[----:B------:R1:W-:Y:S01]  /*21b0*/  SYNCS.ARRIVE.TRANS64.A1T0 RZ, [R3+UR46], RZ ;  /* 0x000000ff03ff79a7 */ /* 0x0003e2000810002e */
[----:B0-----:R-:W-:-:S13]  /*21c0*/  ISETP.GE.AND P1, PT, R0, 0x1, PT ;  /* 0x000000010000780c */ /* 0x001fda0003f26270 */
[----:B-1----:R-:W-:Y:S05]  /*21d0*/  @!P1 BRA `(.L_x_29) ;  /* 0x0000000000349947 */ /* 0x002fea0003800000 */
[----:B------:R-:W-:Y:S05]  /*21e0*/  @!P0 BRA `(.L_x_30) ;  /* 0x0000000000048947 */ /* 0x000fea0003800000 */
[----:B------:R-:W-:Y:S01]  /*21f0*/  BPT.TRAP 0x1 ;  /* 0x000000040000795c */ /* 0x000fe20000300000 */
.L_x_30:
[----:B------:R-:W-:Y:S01]  /*2200*/  UIADD3 UR6, UR38, UR42, URZ ;  /* 0x0000002a26067290 */ /* 0x000fe2000fffe03f */
[----:B------:R-:W-:-:S03]  /*2210*/  ISETP.GT.U32.AND P0, PT, R23, 0x1, PT ;  /* 0x000000011700780c */ /* 0x000fc60003f04070 */
[----:B------:R-:W-:-:S04]  /*2220*/  UIMAD.WIDE.U32 UR4, UR6, -0x55555555, URZ ;  /* 0xaaaaaaab060478a5 */ /* 0x000fc8000f8e003f */
[----:B------:R-:W-:-:S04]  /*2230*/  USHF.R.U32.HI UR4, URZ, 0x1, UR5 ;  /* 0x000000013f047899 */ /* 0x000fc80008011605 */
[----:B------:R-:W-:-:S04]  /*2240*/  UIMAD UR6, UR4, -0x3, UR6 ;  /* 0xfffffffd040678a4 */ /* 0x000fc8000f8e0206 */
[----:B------:R-:W-:-:S04]  /*2250*/  ULEA UR6, UR6, UR41, 0x3 ;  /* 0x0000002906067291 */ /* 0x000fc8000f8e183f */
[----:B------:R-:W-:-:S04]  /*2260*/  UIADD3 UR6, UR6, 0x18, URZ ;  /* 0x0000001806067890 */ /* 0x000fc8000fffe03f */
[----:B------:R-:W-:-:S09]  /*2270*/  UPRMT UR6, URZ, 0x654, UR6 ;  /* 0x000006543f067896 */ /* 0x000fd20008000006 */
[----:B------:R-:W-:Y:S01]  /*2280*/  SYNCS.ARRIVE.TRANS64.RED.A1T0 RZ, [UR6], RZ ;  /* 0x000000ffffff79a7 */ /* 0x000fe20008100406 */
[----:B------:R-:W-:Y:S05]  /*2290*/  @P0 BRA `(.L_x_29) ;  /* 0x0000000000040947 */ /* 0x000fea0003800000 */
[----:B------:R-:W-:Y:S01]  /*22a0*/  BPT.TRAP 0x1 ;  /* 0x000000040000795c */ /* 0x000fe20000300000 */
.L_x_29:
[----:B------:R-:W-:Y:S01]  /*22b0*/  SHF.L.U32 R0, R103, 0x1f, RZ ;  /* 0x0000001f67007819 */ /* 0x000fe200000006ff */
[----:B------:R-:W-:Y:S01]  /*22c0*/  UIADD3 UR38, UR38, UR45, URZ ;  /* 0x0000002d26267290 */ /* 0x000fe2000fffe03f */
[----:B------:R-:W-:Y:S01]  /*22d0*/  SHF.R.S32.HI R9, RZ, 0x1f, R19 ;  /* 0x0000001fff097819 */ /* 0x000fe20000011413 */
[----:B------:R-:W-:Y:S01]  /*22e0*/  UISETP.GE.U32.AND UP1, UPT, UR45, 0x3, UPT ;  /* 0x000000032d00788c */ /* 0x000fe2000bf26070 */
[----:B------:R-:W0:Y:S01]  /*22f0*/  SYNCS.PHASECHK.TRANS64.TRYWAIT P0, [UR43+0x8], R0 ;  /* 0x00000800ff0075a7 */ /* 0x000e22000800016b */
[----:B------:R-:W-:-:S04]  /*2300*/  UISETP.GT.U32.AND UP0, UPT, UR38, 0x2, UPT ;  /* 0x000000022600788c */ /* 0x000fc8000bf04070 */
[----:B------:R-:W-:-:S04]  /*2310*/  UISETP.LT.U32.AND UP0, UPT, UR45, 0x3, UP0 ;  /* 0x000000032d00788c */ /* 0x000fc80008701070 */
[----:B------:R-:W-:Y:S02]  /*2320*/  USEL UR6, URZ, 0x1, !UP0 ;  /* 0x000000013f067887 */ /* 0x000fe4000c000000 */
[----:B------:R-:W-:Y:S02]  /*2330*/  @UP1 UIMAD.WIDE.U32 UR4, UR38, -0x55555555, URZ ;  /* 0xaaaaaaab260418a5 */ /* 0x000fe4000f8e003f */
[----:B------:R-:W-:Y:S02]  /*2340*/  ULOP3.LUT UR39, UR39, UR6, URZ, 0x3c, !UPT ;  /* 0x0000000627277292 */ /* 0x000fe4000f8e3c3f */
[----:B------:R-:W-:-:S04]  /*2350*/  @UP1 USHF.R.U32.HI UR4, URZ, 0x1, UR5 ;  /* 0x000000013f041899 */ /* 0x000fc80008011605 */
[----:B------:R-:W-:Y:S01]  /*2360*/  @UP1 ULOP3.LUT UR39, UR39, 0x1, UR4, 0x78, !UPT ;  /* 0x0000000127271892 */ /* 0x000fe2000f8e7804 */
[----:B0-----:R-:W-:Y:S11]  /*2370*/  @!P0 BRA `(.L_x_31) ;  /* 0x0000005400fc8947 */ /* 0x001ff60003800000 */
.L_x_184:
[----:B------:R-:W-:Y:S01]  /*2380*/  ULDC.64 UR4, c[0x0][0x5d0] ;  /* 0x0001740000047ab9 */ /* 0x000fe20000000a00 */
[----:B------:R-:W-:Y:S01]  /*2390*/  ULDC UR6, c[0x0][0x284] ;  /* 0x0000a10000067ab9 */ /* 0x000fe20000000800 */
[----:B0-----:R-:W-:Y:S02]  /*23a0*/  IMAD R0, R9, UR4, RZ ;  /* 0x0000000409007c24 */ /* 0x001fe4000f8e02ff */
[----:B------:R-:W-:Y:S02]  /*23b0*/  IMAD.SHL.U32 R12, R18, 0x80, RZ ;  /* 0x00000080120c7824 */ /* 0x000fe400078e00ff */
[C---:B------:R-:W-:Y:S02]  /*23c0*/  IMAD R3, R19.reuse, UR5, R0 ;  /* 0x0000000513037c24 */ /* 0x040fe4000f8e0200 */
[----:B------:R-:W-:Y:S01]  /*23d0*/  IMAD.SHL.U32 R0, R22, 0x40, RZ ;  /* 0x0000004016007824 */ /* 0x000fe200078e00ff */
[----:B------:R-:W-:Y:S01]  /*23e0*/  SHF.R.S32.HI R13, RZ, 0x1f, R12 ;  /* 0x0000001fff0d7819 */ /* 0x000fe2000001140c */
[----:B------:R-:W-:Y:S01]  /*23f0*/  IMAD.WIDE.U32 R4, R19, UR4, R92 ;  /* 0x0000000413047c25 */ /* 0x000fe2000f8e005c */
[----:B------:R-:W-:-:S02]  /*2400*/  ULDC.64 UR4, c[0x0][0x5c8] ;  /* 0x0001720000047ab9 */ /* 0x000fc40000000a00 */
[----:B------:R-:W-:Y:S01]  /*2410*/  ISETP.GE.AND P0, PT, R0, UR6, PT ;  /* 0x0000000600007c0c */ /* 0x000fe2000bf06270 */
[----:B------:R-:W-:Y:S01]  /*2420*/  ULDC UR6, c[0x0][0x288] ;  /* 0x0000a20000067ab9 */ /* 0x000fe20000000800 */
[----:B------:R-:W-:Y:S01]  /*2430*/  IADD3 R4, P1, R12, R4, RZ ;  /* 0x000000040c047210 */ /* 0x000fe20007f3e0ff */
[----:B------:R-:W-:Y:S01]  /*2440*/  IMAD.WIDE R20, R22, 0x40, R90 ;  /* 0x0000004016147825 */ /* 0x000fe200078e025a */
[----:B------:R-:W-:Y:S02]  /*2450*/  ISETP.GE.OR P0, PT, R12, UR6, P0 ;  /* 0x000000060c007c0c */ /* 0x000fe40008706670 */
[----:B------:R-:W-:Y:S01]  /*2460*/  IADD3.X R5, R13, R5, R3, P1, !PT ;  /* 0x000000050d057210 */ /* 0x000fe20000ffe403 */
[----:B------:R-:W-:-:S04]  /*2470*/  IMAD R7, R21, UR4, RZ ;  /* 0x0000000415077c24 */ /* 0x000fc8000f8e02ff */
[C---:B------:R-:W-:Y:S02]  /*2480*/  IMAD R7, R20.reuse, UR5, R7 ;  /* 0x0000000514077c24 */ /* 0x040fe4000f8e0207 */
[----:B------:R-:W-:-:S04]  /*2490*/  IMAD.WIDE.U32 R104, R20, UR4, R4 ;  /* 0x0000000414687c25 */ /* 0x000fc8000f8e0004 */
[----:B------:R-:W-:Y:S05]  /*24a0*/  @P0 BRA `(.L_x_32) ;  /* 0x0000003c00dc0947 */ /* 0x000fea0003800000 */
[----:B-----5:R-:W-:Y:S01]  /*24b0*/  FSETP.NEU.AND P0, PT, R89, RZ, PT ;  /* 0x000000ff5900720b */ /* 0x020fe20003f0d000 */
[----:B------:R-:W-:Y:S01]  /*24c0*/  IMAD.IADD R3, R97, 0x1, -R12 ;  /* 0x0000000161037824 */ /* 0x000fe200078e0a0c */
[----:B------:R-:W-:Y:S01]  /*24d0*/  BSSY B0, `(.L_x_32) ;  /* 0x00003f4000007945 */ /* 0x000fe20003800000 */
[----:B------:R-:W-:Y:S02]  /*24e0*/  IMAD.IADD R0, R101, 0x1, -R0 ;  /* 0x0000000165007824 */ /* 0x000fe400078e0a00 */
[----:B------:R-:W-:Y:S01]  /*24f0*/  IMAD.IADD R113, R105, 0x1, R7 ;  /* 0x0000000169717824 */ /* 0x000fe200078e0207 */
[----:B------:R-:W-:-:S04]  /*2500*/  ISETP.GT.AND P2, PT, R3, RZ, PT ;  /* 0x000000ff0300720c */ /* 0x000fc80003f44270 */
[----:B------:R-:W-:-:S03]  /*2510*/  ISETP.GT.AND P1, PT, R0, RZ, P2 ;  /* 0x000000ff0000720c */ /* 0x000fc60001724270 */
[----:B------:R-:W-:Y:S10]  /*2520*/  @!P0 BRA `(.L_x_33) ;  /* 0x0000002c00208947 */ /* 0x000ff40003800000 */
[----:B------:R-:W0:Y:S01]  /*2530*/  LDC.64 R106, c[0x0][0x5b8] ;  /* 0x00016e00ff6a7b82 */ /* 0x000e220000000a00 */
[----:B------:R-:W-:-:S07]  /*2540*/  ULDC.64 UR4, c[0x0][0x5c0] ;  /* 0x0001700000047ab9 */ /* 0x000fce0000000a00 */
[----:B------:R-:W1:Y:S08]  /*2550*/  LDC.64 R108, c[0x0][0x5b0] ;  /* 0x00016c00ff6c7b82 */ /* 0x000e700000000a00 */
[----:B------:R-:W2:Y:S01]  /*2560*/  LDC.64 R110, c[0x0][0x5a8] ;  /* 0x00016a00ff6e7b82 */ /* 0x000ea20000000a00 */
[-C--:B0-----:R-:W-:Y:S02]  /*2570*/  IMAD R6, R9, R106.reuse, RZ ;  /* 0x0000006a09067224 */ /* 0x081fe400078e02ff */
[----:B------:R-:W-:-:S04]  /*2580*/  IMAD.WIDE.U32 R4, R19, R106, R92 ;  /* 0x0000006a13047225 */ /* 0x000fc800078e005c */
[----:B------:R-:W-:Y:S01]  /*2590*/  IMAD R105, R19, R107, R6 ;  /* 0x0000006b13697224 */ /* 0x000fe200078e0206 */
[----:B------:R-:W-:Y:S01]  /*25a0*/  IADD3 R6, P0, R12, R4, RZ ;  /* 0x000000040c067210 */ /* 0x000fe20007f1e0ff */
[----:B-1----:R-:W-:-:S03]  /*25b0*/  IMAD R4, R21, R108, RZ ;  /* 0x0000006c15047224 */ /* 0x002fc600078e02ff */
[----:B------:R-:W-:Y:S01]  /*25c0*/  IADD3.X R7, R13, R5, R105, P0, !PT ;  /* 0x000000050d077210 */ /* 0x000fe200007fe469 */
[C---:B------:R-:W-:Y:S02]  /*25d0*/  IMAD R107, R20.reuse, R109, R4 ;  /* 0x0000006d146b7224 */ /* 0x040fe400078e0204 */
[----:B------:R-:W-:-:S04]  /*25e0*/  IMAD.WIDE.U32 R4, R20, R108, R6 ;  /* 0x0000006c14047225 */ /* 0x000fc800078e0006 */
[----:B------:R-:W-:Y:S01]  /*25f0*/  IMAD.IADD R5, R5, 0x1, R107 ;  /* 0x0000000105057824 */ /* 0x000fe200078e026b */
[----:B--2---:R-:W-:-:S04]  /*2600*/  LEA R10, P0, R4, R110, 0x1 ;  /* 0x0000006e040a7211 */ /* 0x004fc800078008ff */
[----:B------:R-:W-:-:S05]  /*2610*/  LEA.HI.X R11, R4, R111, R5, 0x1, P0 ;  /* 0x0000006f040b7211 */ /* 0x000fca00000f0c05 */
[----:B------:R-:W2:Y:S01]  /*2620*/  @P1 LDG.E.LTC128B.U16 R18, desc[UR36][R10.64] ;  /* 0x000000240a121981 */ /* 0x000ea2000c1e1520 */
[----:B------:R-:W-:Y:S01]  /*2630*/  IMAD.WIDE.U32 R4, R20, R108, R12 ;  /* 0x0000006c14047225 */ /* 0x000fe200078e000c */
[----:B------:R-:W-:Y:S02]  /*2640*/  BSSY B1, `(.L_x_34) ;  /* 0x0000015000017945 */ /* 0x000fe40003800000 */
[----:B------:R-:W-:-:S04]  /*2650*/  IADD3 R14, P0, R92, R4, RZ ;  /* 0x000000045c0e7210 */ /* 0x000fc80007f1e0ff */
[----:B------:R-:W-:Y:S02]  /*2660*/  IADD3.X R15, R93, R107, R5, P0, !PT ;  /* 0x0000006b5d0f7210 */ /* 0x000fe400007fe405 */
[----:B------:R-:W-:Y:S01]  /*2670*/  LEA R8, P0, R104, UR4, 0x1 ;  /* 0x0000000468087c11 */ /* 0x000fe2000f8008ff */
[----:B------:R-:W-:-:S03]  /*2680*/  IMAD.WIDE.U32 R14, R19, R106, R14 ;  /* 0x0000006a130e7225 */ /* 0x000fc600078e000e */
[----:B------:R-:W-:Y:S02]  /*2690*/  LEA.HI.X R9, R104, UR5, R113, 0x1, P0 ;  /* 0x0000000568097c11 */ /* 0x000fe400080f0c71 */
[----:B------:R-:W-:-:S04]  /*26a0*/  ISETP.GT.AND P0, PT, R3, 0x1, PT ;  /* 0x000000010300780c */ /* 0x000fc80003f04270 */
[----:B------:R-:W-:Y:S01]  /*26b0*/  ISETP.GT.AND P3, PT, R0, RZ, P0 ;  /* 0x000000ff0000720c */ /* 0x000fe20000764270 */
[----:B--2---:R-:W-:-:S05]  /*26c0*/  HADD2.F32 R4, -RZ, R18.H0_H0 ;  /* 0x20000012ff047230 */ /* 0x004fca0000004100 */
[----:B------:R-:W-:Y:S01]  /*26d0*/  FMUL R5, R4, R89 ;  /* 0x0000005904057220 */ /* 0x000fe20000400000 */
[----:B------:R-:W-:-:S03]  /*26e0*/  LEA R4, P4, R14, R110, 0x1 ;  /* 0x0000006e0e047211 */ /* 0x000fc600078808ff */
[----:B------:R-:W-:-:S05]  /*26f0*/  FFMA R5, R24, R88, R5 ;  /* 0x0000005818057223 */ /* 0x000fca0000000005 */
[----:B------:R-:W-:Y:S01]  /*2700*/  F2FP.F16.F32.PACK_AB R10, RZ, R5 ;  /* 0x00000005ff0a723e */ /* 0x000fe200000000ff */
[----:B------:R-:W-:-:S03]  /*2710*/  IMAD.IADD R5, R105, 0x1, R15 ;  /* 0x0000000169057824 */ /* 0x000fc600078e020f */
[----:B------:R-:W-:Y:S01]  /*2720*/  PRMT R11, R10, 0x7610, R11 ;  /* 0x000076100a0b7816 */ /* 0x000fe2000000000b */
[----:B------:R-:W-:Y:S01]  /*2730*/  IMAD.SHL.U32 R10, R108, 0x8, RZ ;  /* 0x000000086c0a7824 */ /* 0x000fe200078e00ff */
[----:B------:R-:W-:-:S03]  /*2740*/  LEA.HI.X R5, R14, R111, R5, 0x1, P4 ;  /* 0x0000006f0e057211 */ /* 0x000fc600020f0c05 */
[----:B------:R0:W-:Y:S02]  /*2750*/  @P1 STG.E.U16 desc[UR36][R8.64], R11 ;  /* 0x0000000b08001986 */ /* 0x0001e4000c101524 */
[----:B0-----:R-:W-:Y:S01]  /*2760*/  SHF.L.U64.HI R11, R108, 0x3, R109 ;  /* 0x000000036c0b7819 */ /* 0x001fe2000001026d */
[----:B------:R-:W-:Y:S06]  /*2770*/  @!P3 BRA `(.L_x_35) ;  /* 0x000000000004b947 */ /* 0x000fec0003800000 */
[----:B------:R0:W5:Y:S02]  /*2780*/  LDG.E.LTC128B.U16 R18, desc[UR36][R4.64+0x2] ;  /* 0x0000022404127981 */ /* 0x000164000c1e1520 */
.L_x_35:
[----:B------:R-:W-:Y:S05]  /*2790*/  BSYNC B1 ;  /* 0x0000000000017941 */ /* 0x000fea0003800000 */
.L_x_34:
[----:B------:R-:W-:Y:S01]  /*27a0*/  IMAD.WIDE.U32 R10, R20, R108, R10 ;  /* 0x0000006c140a7225 */ /* 0x000fe200078e000a */
[----:B------:R-:W-:-:S03]  /*27b0*/  ISETP.GT.AND P2, PT, R0, 0x8, P2 ;  /* 0x000000080000780c */ /* 0x000fc60001744270 */
[----:B-----5:R-:W-:Y:S01]  /*27c0*/  HADD2.F32 R14, -RZ, R18.H0_H0 ;  /* 0x20000012ff0e7230 */ /* 0x020fe20000004100 */
[----:B------:R-:W-:Y:S01]  /*27d0*/  IADD3 R6, P1, R6, R10, RZ ;  /* 0x0000000a06067210 */ /* 0x000fe20007f3e0ff */
[----:B------:R-:W-:-:S03]  /*27e0*/  IMAD.IADD R107, R107, 0x1, R11 ;  /* 0x000000016b6b7824 */ /* 0x000fc600078e020b */
[----:B------:R-:W-:Y:S01]  /*27f0*/  FMUL R14, R14, R89 ;  /* 0x000000590e0e7220 */ /* 0x000fe20000400000 */
[----:B------:R-:W-:-:S03]  /*2800*/  IMAD.X R7, R107, 0x1, R7, P1 ;  /* 0x000000016b077824 */ /* 0x000fc600008e0607 */
[----:B------:R-:W-:Y:S01]  /*2810*/  FFMA R25, R25, R88, R14 ;  /* 0x0000005819197223 */ /* 0x000fe2000000000e */
[----:B------:R-:W-:-:S04]  /*2820*/  LEA R14, P1, R6, R110, 0x1 ;  /* 0x0000006e060e7211 */ /* 0x000fc800078208ff */
[----:B------:R-:W-:Y:S01]  /*2830*/  LEA.HI.X R15, R6, R111, R7, 0x1, P1 ;  /* 0x0000006f060f7211 */ /* 0x000fe200008f0c07 */
[----:B------:R-:W-:Y:S01]  /*2840*/  @P3 IMAD.MOV.U32 R6, RZ, RZ, R8 ;  /* 0x000000ffff063224 */ /* 0x000fe200078e0008 */
[----:B------:R-:W-:Y:S01]  /*2850*/  F2FP.F16.F32.PACK_AB R25, RZ, R25 ;  /* 0x00000019ff19723e */ /* 0x000fe200000000ff */
[----:B------:R-:W-:-:S05]  /*2860*/  @P3 IMAD.MOV.U32 R7, RZ, RZ, R9 ;  /* 0x000000ffff073224 */ /* 0x000fca00078e0009 */
[----:B------:R1:W-:Y:S04]  /*2870*/  @P3 STG.E.U16 desc[UR36][R6.64+0x2], R25 ;  /* 0x0000021906003986 */ /* 0x0003e8000c101524 */
[----:B------:R-:W2:Y:S01]  /*2880*/  @P2 LDG.E.LTC128B.U16 R18, desc[UR36][R14.64] ;  /* 0x000000240e122981 */ /* 0x000ea2000c1e1520 */
[----:B------:R-:W-:Y:S01]  /*2890*/  IADD3 R12, P1, P3, R92, R10, R12 ;  /* 0x0000000a5c0c7210 */ /* 0x000fe20007b3e00c */
[----:B------:R-:W-:Y:S01]  /*28a0*/  BSSY B1, `(.L_x_36) ;  /* 0x0000011000017945 */ /* 0x000fe20003800000 */
[----:B------:R-:W-:Y:S02]  /*28b0*/  ISETP.GT.AND P0, PT, R0, 0x8, P0 ;  /* 0x000000080000780c */ /* 0x000fe40000704270 */
[----:B------:R-:W-:-:S03]  /*28c0*/  IADD3.X R13, R93, R107, R13, P1, P3 ;  /* 0x0000006b5d0d7210 */ /* 0x000fc60000fe640d */
[----:B------:R-:W-:Y:S01]  /*28d0*/  IMAD.WIDE.U32 R12, R19, R106, R12 ;  /* 0x0000006a130c7225 */ /* 0x000fe200078e000c */
[----:B------:R-:W-:-:S03]  /*28e0*/  SHF.L.U64.HI R19, R94, 0x1, R95 ;  /* 0x000000015e137819 */ /* 0x000fc6000001025f */
[----:B------:R-:W-:Y:S01]  /*28f0*/  IMAD.IADD R13, R105, 0x1, R13 ;  /* 0x00000001690d7824 */ /* 0x000fe200078e020d */
[----:B-1----:R-:W-:-:S04]  /*2900*/  LEA R6, P3, R12, R110, 0x1 ;  /* 0x0000006e0c067211 */ /* 0x002fc800078608ff */
[----:B------:R-:W-:Y:S01]  /*2910*/  LEA.HI.X R7, R12, R111, R13, 0x1, P3 ;  /* 0x0000006f0c077211 */ /* 0x000fe200018f0c0d */
[----:B--2---:R-:W-:-:S05]  /*2920*/  HADD2.F32 R10, -RZ, R18.H0_H0 ;  /* 0x20000012ff0a7230 */ /* 0x004fca0000004100 */
[----:B------:R-:W-:Y:S01]  /*2930*/  FMUL R11, R10, R89 ;  /* 0x000000590a0b7220 */ /* 0x000fe20000400000 */
[----:B------:R-:W-:-:S03]  /*2940*/  LEA R10, P1, R94, R8, 0x1 ;  /* 0x000000085e0a7211 */ /* 0x000fc600078208ff */
[----:B------:R-:W-:-:S05]  /*2950*/  FFMA R11, R26, R88, R11 ;  /* 0x000000581a0b7223 */ /* 0x000fca000000000b */
[----:B------:R-:W-:Y:S01]  /*2960*/  F2FP.F16.F32.PACK_AB R14, RZ, R11 ;  /* 0x0000000bff0e723e */ /* 0x000fe200000000ff */
[----:B------:R-:W-:-:S05]  /*2970*/  IMAD.X R11, R19, 0x1, R9, P1 ;  /* 0x00000001130b7824 */ /* 0x000fca00008e0609 */
[----:B------:R1:W-:Y:S01]  /*2980*/  @P2 STG.E.U16 desc[UR36][R10.64], R14 ;  /* 0x0000000e0a002986 */ /* 0x0003e2000c101524 */
[----:B------:R-:W-:Y:S05]  /*2990*/  @!P0 BRA `(.L_x_37) ;  /* 0x0000000000048947 */ /* 0x000fea0003800000 */
[----:B------:R2:W5:Y:S02]  /*29a0*/  LDG.E.LTC128B.U16 R18, desc[UR36][R6.64+0x2] ;  /* 0x0000022406127981 */ /* 0x000564000c1e1520 */
.L_x_37:
[----:B------:R-:W-:Y:S05]  /*29b0*/  BSYNC B1 ;  /* 0x0000000000017941 */ /* 0x000fea0003800000 */
.L_x_36:
[----:B-----5:R-:W-:Y:S01]  /*29c0*/  HADD2.F32 R12, -RZ, R18.H0_H0 ;  /* 0x20000012ff0c7230 */ /* 0x020fe20000004100 */
[----:B------:R-:W-:Y:S01]  /*29d0*/  ISETP.GT.AND P1, PT, R3, 0x8, PT ;  /* 0x000000080300780c */ /* 0x000fe20003f24270 */
[----:B------:R-:W-:Y:S03]  /*29e0*/  BSSY B1, `(.L_x_38) ;  /* 0x0000008000017945 */ /* 0x000fe60003800000 */
[----:B------:R-:W-:Y:S01]  /*29f0*/  FMUL R12, R12, R89 ;  /* 0x000000590c0c7220 */ /* 0x000fe20000400000 */
[----:B------:R-:W-:-:S03]  /*2a00*/  ISETP.GT.AND P2, PT, R0, RZ, P1 ;  /* 0x000000ff0000720c */ /* 0x000fc60000f44270 */
[----:B------:R-:W-:-:S05]  /*2a10*/  FFMA R12, R27, R88, R12 ;  /* 0x000000581b0c7223 */ /* 0x000fca000000000c */
[----:B------:R-:W-:-:S05]  /*2a20*/  F2FP.F16.F32.PACK_AB R12, RZ, R12 ;  /* 0x0000000cff0c723e */ /* 0x000fca00000000ff */
[----:B------:R3:W-:Y:S01]  /*2a30*/  @P0 STG.E.U16 desc[UR36][R10.64+0x2], R12 ;  /* 0x0000020c0a000986 */ /* 0x0007e2000c101524 */
[----:B------:R-:W-:Y:S05]  /*2a40*/  @!P2 BRA `(.L_x_39) ;  /* 0x000000000004a947 */ /* 0x000fea0003800000 */
[----:B------:R4:W5:Y:S02]  /*2a50*/  LDG.E.LTC128B.U16 R18, desc[UR36][R4.64+0x10] ;  /* 0x0000102404127981 */ /* 0x000964000c1e1520 */
.L_x_39:
[----:B------:R-:W-:Y:S05]  /*2a60*/  BSYNC B1 ;  /* 0x0000000000017941 */ /* 0x000fea0003800000 */
.L_x_38:
[----:B---3-5:R-:W-:Y:S01]  /*2a70*/  HADD2.F32 R12, -RZ, R18.H0_H0 ;  /* 0x20000012ff0c7230 */ /* 0x028fe20000004100 */
        /* <DEDUP_REMOVED lines=9> */
.L_x_41:
[----:B------:R-:W-:Y:S05]  /*2b10*/  BSYNC B1 ;  /* 0x0000000000017941 */ /* 0x000fea0003800000 */
.L_x_40:
[----:B-----5:R-:W-:Y:S01]  /*2b20*/  HADD2.F32 R12, -RZ, R18.H0_H0 ;  /* 0x20000012ff0c7230 */ /* 0x020fe20000004100 */
[----:B------:R-:W-:Y:S01]  /*2b30*/  ISETP.GT.AND P1, PT, R0, 0x8, P1 ;  /* 0x000000080000780c */ /* 0x000fe20000f24270 */
[----:B------:R-:W-:Y:S03]  /*2b40*/  BSSY B1, `(.L_x_42) ;  /* 0x0000007000017945 */ /* 0x000fe60003800000 */
[----:B------:R-:W-:-:S04]  /*2b50*/  FMUL R12, R12, R89 ;  /* 0x000000590c0c7220 */ /* 0x000fc80000400000 */
[----:B------:R-:W-:-:S05]  /*2b60*/  FFMA R12, R29, R88, R12 ;  /* 0x000000581d0c7223 */ /* 0x000fca000000000c */
[----:B------:R-:W-:-:S05]  /*2b70*/  F2FP.F16.F32.PACK_AB R12, RZ, R12 ;  /* 0x0000000cff0c723e */ /* 0x000fca00000000ff */
[----:B------:R0:W-:Y:S01]  /*2b80*/  @P3 STG.E.U16 desc[UR36][R8.64+0x12], R12 ;  /* 0x0000120c08003986 */ /* 0x0001e2000c101524 */
[----:B------:R-:W-:Y:S05]  /*2b90*/  @!P1 BRA `(.L_x_43) ;  /* 0x0000000000049947 */ /* 0x000fea0003800000 */
[----:B------:R0:W5:Y:S02]  /*2ba0*/  LDG.E.LTC128B.U16 R18, desc[UR36][R6.64+0x10] ;  /* 0x0000102406127981 */ /* 0x000164000c1e1520 */
.L_x_43:
[----:B------:R-:W-:Y:S05]  /*2bb0*/  BSYNC B1 ;  /* 0x0000000000017941 */ /* 0x000fea0003800000 */
.L_x_42:
[----:B0----5:R-:W-:Y:S01]  /*2bc0*/  HADD2.F32 R12, -RZ, R18.H0_H0 ;  /* 0x20000012ff0c7230 */ /* 0x021fe20000004100 */
[----:B------:R-:W-:Y:S01]  /*2bd0*/  ISETP.GT.AND P0, PT, R0, 0x8, P0 ;  /* 0x000000080000780c */ /* 0x000fe20000704270 */
[----:B------:R-:W-:Y:S03]  /*2be0*/  BSSY B1, `(.L_x_44) ;  /* 0x0000007000017945 */ /* 0x000fe60003800000 */
[----:B---3--:R-:W-:-:S04]  /*2bf0*/  FMUL R13, R12, R89 ;  /* 0x000000590c0d7220 */ /* 0x008fc80000400000 */
[----:B------:R-:W-:-:S05]  /*2c00*/  FFMA R13, R30, R88, R13 ;  /* 0x000000581e0d7223 */ /* 0x000fca000000000d */
[----:B------:R-:W-:-:S05]  /*2c10*/  F2FP.F16.F32.PACK_AB R13, RZ, R13 ;  /* 0x0000000dff0d723e */ /* 0x000fca00000000ff */
[----:B------:R0:W-:Y:S01]  /*2c20*/  @P1 STG.E.U16 desc[UR36][R10.64+0x10], R13 ;  /* 0x0000100d0a001986 */ /* 0x0001e2000c101524 */
[----:B------:R-:W-:Y:S05]  /*2c30*/  @!P0 BRA `(.L_x_45) ;  /* 0x0000000000048947 */ /* 0x000fea0003800000 */
[----:B------:R3:W5:Y:S02]  /*2c40*/  LDG.E.LTC128B.U16 R18, desc[UR36][R6.64+0x12] ;  /* 0x0000122406127981 */ /* 0x000764000c1e1520 */
.L_x_45:
[----:B------:R-:W-:Y:S05]  /*2c50*/  BSYNC B1 ;  /* 0x0000000000017941 */ /* 0x000fea0003800000 */
.L_x_44:
        /* <DEDUP_REMOVED lines=10> */
.L_x_47:
[----:B------:R-:W-:Y:S05]  /*2d00*/  BSYNC B1 ;  /* 0x0000000000017941 */ /* 0x000fea0003800000 */
.L_x_46:
[----:B0----5:R-:W-:Y:S01]  /*2d10*/  HADD2.F32 R12, -RZ, R18.H0_H0 ;  /* 0x20000012ff0c7230 */ /* 0x021fe20000004100 */
        /* <DEDUP_REMOVED lines=9> */
.L_x_49:
[----:B------:R-:W-:Y:S05]  /*2db0*/  BSYNC B1 ;  /* 0x0000000000017941 */ /* 0x000fea0003800000 */
.L_x_48:
        /* <DEDUP_REMOVED lines=9> */
.L_x_51:
[----:B------:R-:W-:Y:S05]  /*2e50*/  BSYNC B1 ;  /* 0x0000000000017941 */ /* 0x000fea0003800000 */
.L_x_50:
[----:B0----5:R-:W-:Y:S01]  /*2e60*/  HADD2.F32 R12, -RZ, R18.H0_H0 ;  /* 0x20000012ff0c7230 */ /* 0x021fe20000004100 */
        /* <DEDUP_REMOVED lines=8> */
.L_x_53:
[----:B------:R-:W-:Y:S05]  /*2ef0*/  BSYNC B1 ;  /* 0x0000000000017941 */ /* 0x000fea0003800000 */
.L_x_52:
        /* <DEDUP_REMOVED lines=10> */
.L_x_55:
[----:B------:R-:W-:Y:S05]  /*2fa0*/  BSYNC B1 ;  /* 0x0000000000017941 */ /* 0x000fea0003800000 */
.L_x_54:
        /* <DEDUP_REMOVED lines=10> */
.L_x_57:
[----:B------:R-:W-:Y:S05]  /*3050*/  BSYNC B1 ;  /* 0x0000000000017941 */ /* 0x000fea0003800000 */
.L_x_56:
        /* <DEDUP_REMOVED lines=9> */
.L_x_59:
[----:B------:R-:W-:Y:S05]  /*30f0*/  BSYNC B1 ;  /* 0x0000000000017941 */ /* 0x000fea0003800000 */
.L_x_58:
        /* <DEDUP_REMOVED lines=9> */
.L_x_61:
[----:B------:R-:W-:Y:S05]  /*3190*/  BSYNC B1 ;  /* 0x0000000000017941 */ /* 0x000fea0003800000 */
.L_x_60:
        /* <DEDUP_REMOVED lines=10> */
.L_x_63:
[----:B------:R-:W-:Y:S05]  /*3240*/  BSYNC B1 ;  /* 0x0000000000017941 */ /* 0x000fea0003800000 */
.L_x_62:
        /* <DEDUP_REMOVED lines=10> */
.L_x_65:
[----:B------:R-:W-:Y:S05]  /*32f0*/  BSYNC B1 ;  /* 0x0000000000017941 */ /* 0x000fea0003800000 */
.L_x_64:
        /* <DEDUP_REMOVED lines=9> */
.L_x_67:
[----:B------:R-:W-:Y:S05]  /*3390*/  BSYNC B1 ;  /* 0x0000000000017941 */ /* 0x000fea0003800000 */
.L_x_66:
        /* <DEDUP_REMOVED lines=9> */
.L_x_69:
[----:B------:R-:W-:Y:S05]  /*3430*/  BSYNC B1 ;  /* 0x0000000000017941 */ /* 0x000fea0003800000 */
.L_x_68:
        /* <DEDUP_REMOVED lines=10> */
.L_x_71:
[----:B------:R-:W-:Y:S05]  /*34e0*/  BSYNC B1 ;  /* 0x0000000000017941 */ /* 0x000fea0003800000 */
.L_x_70:
        /* <DEDUP_REMOVED lines=10> */
.L_x_73:
[----:B------:R-:W-:Y:S05]  /*3590*/  BSYNC B1 ;  /* 0x0000000000017941 */ /* 0x000fea0003800000 */
.L_x_72:
        /* <DEDUP_REMOVED lines=9> */
.L_x_75:
[----:B------:R-:W-:Y:S05]  /*3630*/  BSYNC B1 ;  /* 0x0000000000017941 */ /* 0x000fea0003800000 */
.L_x_74:
        /* <DEDUP_REMOVED lines=9> */
.L_x_77:
[----:B------:R-:W-:Y:S05]  /*36d0*/  BSYNC B1 ;  /* 0x0000000000017941 */ /* 0x000fea0003800000 */
.L_x_76:
        /* <DEDUP_REMOVED lines=10> */
.L_x_79:
[----:B------:R-:W-:Y:S05]  /*3780*/  BSYNC B1 ;  /* 0x0000000000017941 */ /* 0x000fea0003800000 */
.L_x_78:
        /* <DEDUP_REMOVED lines=10> */
.L_x_81:
[----:B------:R-:W-:Y:S05]  /*3830*/  BSYNC B1 ;  /* 0x0000000000017941 */ /* 0x000fea0003800000 */
.L_x_80:
        /* <DEDUP_REMOVED lines=9> */
.L_x_83:
[----:B------:R-:W-:Y:S05]  /*38d0*/  BSYNC B1 ;  /* 0x0000000000017941 */ /* 0x000fea0003800000 */
.L_x_82:
        /* <DEDUP_REMOVED lines=9> */
.L_x_85:
[----:B------:R-:W-:Y:S05]  /*3970*/  BSYNC B1 ;  /* 0x0000000000017941 */ /* 0x000fea0003800000 */
.L_x_84:
        /* <DEDUP_REMOVED lines=10> */
.L_x_87:
[----:B------:R-:W-:Y:S05]  /*3a20*/  BSYNC B1 ;  /* 0x0000000000017941 */ /* 0x000fea0003800000 */
.L_x_86:
        /* <DEDUP_REMOVED lines=10> */
.L_x_89:
[----:B------:R-:W-:Y:S05]  /*3ad0*/  BSYNC B1 ;  /* 0x0000000000017941 */ /* 0x000fea0003800000 */
.L_x_88:
        /* <DEDUP_REMOVED lines=9> */
.L_x_91:
[----:B------:R-:W-:Y:S05]  /*3b70*/  BSYNC B1 ;  /* 0x0000000000017941 */ /* 0x000fea0003800000 */
.L_x_90:
        /* <DEDUP_REMOVED lines=9> */
.L_x_93:
[----:B------:R-:W-:Y:S05]  /*3c10*/  BSYNC B1 ;  /* 0x0000000000017941 */ /* 0x000fea0003800000 */
.L_x_92:
        /* <DEDUP_REMOVED lines=10> */
.L_x_95:
[----:B------:R-:W-:Y:S05]  /*3cc0*/  BSYNC B1 ;  /* 0x0000000000017941 */ /* 0x000fea0003800000 */
.L_x_94:
        /* <DEDUP_REMOVED lines=10> */
.L_x_97:
[----:B------:R-:W-:Y:S05]  /*3d70*/  BSYNC B1 ;  /* 0x0000000000017941 */ /* 0x000fea0003800000 */
.L_x_96:
        /* <DEDUP_REMOVED lines=9> */
.L_x_99:
[----:B------:R-:W-:Y:S05]  /*3e10*/  BSYNC B1 ;  /* 0x0000000000017941 */ /* 0x000fea0003800000 */
.L_x_98:
        /* <DEDUP_REMOVED lines=9> */
.L_x_101:
[----:B------:R-:W-:Y:S05]  /*3eb0*/  BSYNC B1 ;  /* 0x0000000000017941 */ /* 0x000fea0003800000 */
.L_x_100:
        /* <DEDUP_REMOVED lines=10> */
.L_x_103:
[----:B------:R-:W-:Y:S05]  /*3f60*/  BSYNC B1 ;  /* 0x0000000000017941 */ /* 0x000fea0003800000 */
.L_x_102:
        /* <DEDUP_REMOVED lines=10> */
.L_x_105:
[----:B------:R-:W-:Y:S05]  /*4010*/  BSYNC B1 ;  /* 0x0000000000017941 */ /* 0x000fea0003800000 */
.L_x_104:
        /* <DEDUP_REMOVED lines=9> */
.L_x_107:
[----:B------:R-:W-:Y:S05]  /*40b0*/  BSYNC B1 ;  /* 0x0000000000017941 */ /* 0x000fea0003800000 */
.L_x_106:
        /* <DEDUP_REMOVED lines=9> */
.L_x_109:
[----:B------:R-:W-:Y:S05]  /*4150*/  BSYNC B1 ;  /* 0x0000000000017941 */ /* 0x000fea0003800000 */
.L_x_108:
        /* <DEDUP_REMOVED lines=10> */
.L_x_111:
[----:B------:R-:W-:Y:S05]  /*4200*/  BSYNC B1 ;  /* 0x0000000000017941 */ /* 0x000fea0003800000 */
.L_x_110:
        /* <DEDUP_REMOVED lines=10> */
.L_x_113:
[----:B------:R-:W-:Y:S05]  /*42b0*/  BSYNC B1 ;  /* 0x0000000000017941 */ /* 0x000fea0003800000 */
.L_x_112:
        /* <DEDUP_REMOVED lines=9> */
.L_x_115:
[----:B------:R-:W-:Y:S05]  /*4350*/  BSYNC B1 ;  /* 0x0000000000017941 */ /* 0x000fea0003800000 */
.L_x_114:
        /* <DEDUP_REMOVED lines=9> */
.L_x_117:
[----:B------:R-:W-:Y:S05]  /*43f0*/  BSYNC B1 ;  /* 0x0000000000017941 */ /* 0x000fea0003800000 */
.L_x_116:
        /* <DEDUP_REMOVED lines=10> */
.L_x_119:
[----:B------:R-:W-:Y:S05]  /*44a0*/  BSYNC B1 ;  /* 0x0000000000017941 */ /* 0x000fea0003800000 */
.L_x_118:
        /* <DEDUP_REMOVED lines=10> */
.L_x_121:
[----:B------:R-:W-:Y:S05]  /*4550*/  BSYNC B1 ;  /* 0x0000000000017941 */ /* 0x000fea0003800000 */
.L_x_120:
        /* <DEDUP_REMOVED lines=9> */
.L_x_123:
[----:B------:R-:W-:Y:S05]  /*45f0*/  BSYNC B1 ;  /* 0x0000000000017941 */ /* 0x000fea0003800000 */
.L_x_122:
        /* <DEDUP_REMOVED lines=9> */
.L_x_125:
[----:B------:R-:W-:Y:S05]  /*4690*/  BSYNC B1 ;  /* 0x0000000000017941 */ /* 0x000fea0003800000 */
.L_x_124:
        /* <DEDUP_REMOVED lines=10> */
.L_x_127:
[----:B------:R-:W-:Y:S05]  /*4740*/  BSYNC B1 ;  /* 0x0000000000017941 */ /* 0x000fea0003800000 */
.L_x_126:
        /* <DEDUP_REMOVED lines=10> */
.L_x_129:
[----:B------:R-:W-:Y:S05]  /*47f0*/  BSYNC B1 ;  /* 0x0000000000017941 */ /* 0x000fea0003800000 */
.L_x_128:
        /* <DEDUP_REMOVED lines=9> */
.L_x_131:
[----:B------:R-:W-:Y:S05]  /*4890*/  BSYNC B1 ;  /* 0x0000000000017941 */ /* 0x000fea0003800000 */
.L_x_130:
        /* <DEDUP_REMOVED lines=9> */
.L_x_133:
[----:B------:R-:W-:Y:S05]  /*4930*/  BSYNC B1 ;  /* 0x0000000000017941 */ /* 0x000fea0003800000 */
.L_x_132:
        /* <DEDUP_REMOVED lines=10> */
.L_x_135:
[----:B------:R-:W-:Y:S05]  /*49e0*/  BSYNC B1 ;  /* 0x0000000000017941 */ /* 0x000fea0003800000 */
.L_x_134:
        /* <DEDUP_REMOVED lines=10> */
.L_x_137:
[----:B------:R-:W-:Y:S05]  /*4a90*/  BSYNC B1 ;  /* 0x0000000000017941 */ /* 0x000fea0003800000 */
.L_x_136:
        /* <DEDUP_REMOVED lines=9> */
.L_x_139:
[----:B------:R-:W-:Y:S05]  /*4b30*/  BSYNC B1 ;  /* 0x0000000000017941 */ /* 0x000fea0003800000 */
.L_x_138:
        /* <DEDUP_REMOVED lines=9> */
.L_x_141:
[----:B------:R-:W-:Y:S05]  /*4bd0*/  BSYNC B1 ;  /* 0x0000000000017941 */ /* 0x000fea0003800000 */
.L_x_140:
        /* <DEDUP_REMOVED lines=10> */
.L_x_143:
[----:B------:R-:W-:Y:S05]  /*4c80*/  BSYNC B1 ;  /* 0x0000000000017941 */ /* 0x000fea0003800000 */
.L_x_142:
        /* <DEDUP_REMOVED lines=10> */
.L_x_145:
[----:B------:R-:W-:Y:S05]  /*4d30*/  BSYNC B1 ;  /* 0x0000000000017941 */ /* 0x000fea0003800000 */
.L_x_144:
        /* <DEDUP_REMOVED lines=9> */
.L_x_147:
[----:B------:R-:W-:Y:S05]  /*4dd0*/  BSYNC B1 ;  /* 0x0000000000017941 */ /* 0x000fea0003800000 */
.L_x_146:
        /* <DEDUP_REMOVED lines=9> */
.L_x_149:
[----:B------:R-:W-:Y:S05]  /*4e70*/  BSYNC B1 ;  /* 0x0000000000017941 */ /* 0x000fea0003800000 */
.L_x_148:
        /* <DEDUP_REMOVED lines=10> */
.L_x_151:
[----:B------:R-:W-:Y:S05]  /*4f20*/  BSYNC B1 ;  /* 0x0000000000017941 */ /* 0x000fea0003800000 */
.L_x_150:
        /* <DEDUP_REMOVED lines=10> */
.L_x_153:
[----:B------:R-:W-:Y:S05]  /*4fd0*/  BSYNC B1 ;  /* 0x0000000000017941 */ /* 0x000fea0003800000 */
.L_x_152:
[----:B0---45:R-:W-:Y:S01]  /*4fe0*/  HADD2.F32 R4, -RZ, R18.H0_H0 ;  /* 0x20000012ff047230 */ /* 0x031fe20000004100 */
        /* <DEDUP_REMOVED lines=8> */
.L_x_155:
[----:B------:R-:W-:Y:S05]  /*5070*/  BSYNC B1 ;  /* 0x0000000000017941 */ /* 0x000fea0003800000 */
.L_x_154:
[----:B0----5:R-:W-:Y:S01]  /*5080*/  HADD2.F32 R4, -RZ, R18.H0_H0 ;  /* 0x20000012ff047230 */ /* 0x021fe20000004100 */
[----:B------:R-:W-:Y:S01]  /*5090*/  ISETP.GT.AND P0, PT, R0, 0x8, P0 ;  /* 0x000000080000780c */ /* 0x000fe20000704270 */
[----:B------:R-:W-:Y:S01]  /*50a0*/  @P1 IMAD.MOV.U32 R5, RZ, RZ, R11 ;  /* 0x000000ffff051224 */ /* 0x000fe200078e000b */
[----:B------:R-:W-:Y:S02]  /*50b0*/  BSSY B1, `(.L_x_156) ;  /* 0x0000008000017945 */ /* 0x000fe40003800000 */
[----:B------:R-:W-:Y:S01]  /*50c0*/  FMUL R3, R4, R89 ;  /* 0x0000005904037220 */ /* 0x000fe20000400000 */
[----:B------:R-:W-:-:S03]  /*50d0*/  @P1 IMAD.MOV.U32 R4, RZ, RZ, R10 ;  /* 0x000000ffff041224 */ /* 0x000fc600078e000a */
[----:B------:R-:W-:-:S05]  /*50e0*/  FFMA R3, R86, R88, R3 ;  /* 0x0000005856037223 */ /* 0x000fca0000000003 */
[----:B------:R-:W-:-:S05]  /*50f0*/  F2FP.F16.F32.PACK_AB R3, RZ, R3 ;  /* 0x00000003ff03723e */ /* 0x000fca00000000ff */
[----:B------:R0:W-:Y:S01]  /*5100*/  @P1 STG.E.U16 desc[UR36][R4.64+0xf0], R3 ;  /* 0x0000f00304001986 */ /* 0x0001e2000c101524 */
[----:B------:R-:W-:Y:S05]  /*5110*/  @!P0 BRA `(.L_x_157) ;  /* 0x0000000000048947 */ /* 0x000fea0003800000 */
[----:B------:R0:W5:Y:S02]  /*5120*/  LDG.E.LTC128B.U16 R18, desc[UR36][R6.64+0xf2] ;  /* 0x0000f22406127981 */ /* 0x000164000c1e1520 */
.L_x_157:
[----:B------:R-:W-:Y:S05]  /*5130*/  BSYNC B1 ;  /* 0x0000000000017941 */ /* 0x000fea0003800000 */
.L_x_156:
[----:B------:R-:W-:Y:S05]  /*5140*/  @!P0 BRA `(.L_x_158) ;  /* 0x0000001000b08947 */ /* 0x000fea0003800000 */
[----:B-----5:R-:W-:-:S05]  /*5150*/  HADD2.F32 R18, -RZ, R18.H0_H0 ;  /* 0x20000012ff127230 */ /* 0x020fca0000004100 */
[----:B------:R-:W-:-:S04]  /*5160*/  FMUL R18, R18, R89 ;  /* 0x0000005912127220 */ /* 0x000fc80000400000 */
[----:B------:R-:W-:-:S05]  /*5170*/  FFMA R18, R87, R88, R18 ;  /* 0x0000005857127223 */ /* 0x000fca0000000012 */
[----:B------:R-:W-:-:S05]  /*5180*/  F2FP.F16.F32.PACK_AB R18, RZ, R18 ;  /* 0x00000012ff12723e */ /* 0x000fca00000000ff */
[----:B------:R0:W-:Y:S01]  /*5190*/  STG.E.U16 desc[UR36][R10.64+0xf2], R18 ;  /* 0x0000f2120a007986 */ /* 0x0001e2000c101524 */
[----:B------:R-:W-:Y:S05]  /*51a0*/  BRA `(.L_x_158) ;  /* 0x0000001000987947 */ /* 0x000fea0003800000 */
.L_x_33:
[----:B------:R-:W-:Y:S01]  /*51b0*/  ISETP.GT.AND P3, PT, R3, 0x1, PT ;  /* 0x000000010300780c */ /* 0x000fe20003f64270 */
[----:B------:R-:W-:Y:S01]  /*51c0*/  ULDC.64 UR4, c[0x0][0x5c0] ;  /* 0x0001700000047ab9 */ /* 0x000fe20000000a00 */
[-C--:B------:R-:W-:Y:S01]  /*51d0*/  FMUL R24, R24, R88.reuse ;  /* 0x0000005818187220 */ /* 0x080fe20000400000 */
[----:B------:R-:W-:Y:S01]  /*51e0*/  LEA R4, P4, R104, UR4, 0x1 ;  /* 0x0000000468047c11 */ /* 0x000fe2000f8808ff */
[-C--:B------:R-:W-:Y:S01]  /*51f0*/  FMUL R25, R25, R88.reuse ;  /* 0x0000005819197220 */ /* 0x080fe20000400000 */
[----:B------:R-:W-:Y:S01]  /*5200*/  ISETP.GT.AND P0, PT, R0, RZ, P3 ;  /* 0x000000ff0000720c */ /* 0x000fe20001f04270 */
[----:B------:R-:W-:Y:S01]  /*5210*/  FMUL R26, R26, R88 ;  /* 0x000000581a1a7220 */ /* 0x000fe20000400000 */
[----:B------:R-:W-:Y:S01]  /*5220*/  F2FP.F16.F32.PACK_AB R24, RZ, R24 ;  /* 0x00000018ff18723e */ /* 0x000fe200000000ff */
[-C--:B------:R-:W-:Y:S01]  /*5230*/  FMUL R27, R27, R88.reuse ;  /* 0x000000581b1b7220 */ /* 0x080fe20000400000 */
[----:B------:R-:W-:Y:S01]  /*5240*/  LEA.HI.X R5, R104, UR5, R113, 0x1, P4 ;  /* 0x0000000568057c11 */ /* 0x000fe2000a0f0c71 */
[-C--:B------:R-:W-:Y:S01]  /*5250*/  FMUL R28, R28, R88.reuse ;  /* 0x000000581c1c7220 */ /* 0x080fe20000400000 */
[----:B------:R-:W-:Y:S01]  /*5260*/  F2FP.F16.F32.PACK_AB R25, RZ, R25 ;  /* 0x00000019ff19723e */ /* 0x000fe200000000ff */
[-C--:B------:R-:W-:Y:S01]  /*5270*/  FMUL R29, R29, R88.reuse ;  /* 0x000000581d1d7220 */ /* 0x080fe20000400000 */
[----:B------:R-:W-:Y:S01]  /*5280*/  ISETP.GT.AND P2, PT, R0, 0x8, P2 ;  /* 0x000000080000780c */ /* 0x000fe20001744270 */
[----:B------:R-:W-:Y:S01]  /*5290*/  @P1 STG.E.U16 desc[UR36][R4.64], R24 ;  /* 0x0000001804001986 */ /* 0x000fe2000c101524 */
[----:B------:R-:W-:Y:S01]  /*52a0*/  ISETP.GT.AND P1, PT, R3, 0x8, PT ;  /* 0x000000080300780c */ /* 0x000fe20003f24270 */
[----:B------:R-:W-:Y:S01]  /*52b0*/  FMUL R30, R30, R88 ;  /* 0x000000581e1e7220 */ /* 0x000fe20000400000 */
[C---:B------:R-:W-:Y:S01]  /*52c0*/  SHF.L.U64.HI R7, R94.reuse, 0x1, R95 ;  /* 0x000000015e077819 */ /* 0x040fe2000001025f */
[----:B------:R-:W-:Y:S01]  /*52d0*/  @P0 STG.E.U16 desc[UR36][R4.64+0x2], R25 ;  /* 0x0000021904000986 */ /* 0x000fe2000c101524 */
[----:B------:R-:W-:Y:S01]  /*52e0*/  LEA R6, P5, R94, R4, 0x1 ;  /* 0x000000045e067211 */ /* 0x000fe200078a08ff */
[-C--:B------:R-:W-:Y:S01]  /*52f0*/  FMUL R31, R31, R88.reuse ;  /* 0x000000581f1f7220 */ /* 0x080fe20000400000 */
[----:B------:R-:W-:Y:S01]  /*5300*/  ISETP.GT.AND P3, PT, R0, 0x8, P3 ;  /* 0x000000080000780c */ /* 0x000fe20001f64270 */
[-C--:B------:R-:W-:Y:S01]  /*5310*/  FMUL R32, R32, R88.reuse ;  /* 0x0000005820207220 */ /* 0x080fe20000400000 */
[----:B------:R-:W-:Y:S01]  /*5320*/  ISETP.GT.AND P0, PT, R3, 0x9, PT ;  /* 0x000000090300780c */ /* 0x000fe20003f04270 */
[----:B------:R-:W-:Y:S01]  /*5330*/  IMAD.X R7, R7, 0x1, R5, P5 ;  /* 0x0000000107077824 */ /* 0x000fe200028e0605 */
[----:B------:R-:W-:Y:S01]  /*5340*/  ISETP.GT.AND P4, PT, R0, RZ, P1 ;  /* 0x000000ff0000720c */ /* 0x000fe20000f84270 */
[----:B------:R-:W-:Y:S01]  /*5350*/  FMUL R33, R33, R88 ;  /* 0x0000005821217220 */ /* 0x000fe20000400000 */
[----:B------:R-:W-:Y:S01]  /*5360*/  F2FP.F16.F32.PACK_AB R26, RZ, R26 ;  /* 0x0000001aff1a723e */ /* 0x000fe200000000ff */
[-C--:B------:R-:W-:Y:S01]  /*5370*/  FMUL R34, R34, R88.reuse ;  /* 0x0000005822227220 */ /* 0x080fe20000400000 */
[----:B------:R-:W-:Y:S01]  /*5380*/  ISETP.GT.AND P5, PT, R0, RZ, P0 ;  /* 0x000000ff0000720c */ /* 0x000fe200007a4270 */
[----:B------:R-:W-:Y:S01]  /*5390*/  FMUL R35, R35, R88 ;  /* 0x0000005823237220 */ /* 0x000fe20000400000 */
[----:B------:R-:W-:Y:S01]  /*53a0*/  F2FP.F16.F32.PACK_AB R27, RZ, R27 ;  /* 0x0000001bff1b723e */ /* 0x000fe200000000ff */
[----:B------:R-:W-:Y:S01]  /*53b0*/  @P2 STG.E.U16 desc[UR36][R6.64], R26 ;  /* 0x0000001a06002986 */ /* 0x000fe2000c101524 */
[----:B------:R-:W-:Y:S01]  /*53c0*/  F2FP.F16.F32.PACK_AB R28, RZ, R28 ;  /* 0x0000001cff1c723e */ /* 0x000fe200000000ff */
[-C--:B------:R-:W-:Y:S01]  /*53d0*/  FMUL R36, R36, R88.reuse ;  /* 0x0000005824247220 */ /* 0x080fe20000400000 */
[C---:B------:R-:W-:Y:S01]  /*53e0*/  ISETP.GT.AND P2, PT, R0.reuse, 0x8, P1 ;  /* 0x000000080000780c */ /* 0x040fe20000f44270 */
[----:B------:R-:W-:Y:S01]  /*53f0*/  @P3 STG.E.U16 desc[UR36][R6.64+0x2], R27 ;  /* 0x0000021b06003986 */ /* 0x000fe2000c101524 */
[----:B------:R-:W-:Y:S01]  /*5400*/  ISETP.GT.AND P1, PT, R3, 0x10, PT ;  /* 0x000000100300780c */ /* 0x000fe20003f24270 */
[-C--:B------:R-:W-:Y:S01]  /*5410*/  FMUL R37, R37, R88.reuse ;  /* 0x0000005825257220 */ /* 0x080fe20000400000 */
[----:B------:R-:W-:Y:S01]  /*5420*/  F2FP.F16.F32.PACK_AB R29, RZ, R29 ;  /* 0x0000001dff1d723e */ /* 0x000fe200000000ff */
[----:B------:R-:W-:Y:S01]  /*5430*/  @P4 STG.E.U16 desc[UR36][R4.64+0x10], R28 ;  /* 0x0000101c04004986 */ /* 0x000fe2000c101524 */
[----:B------:R-:W-:Y:S01]  /*5440*/  ISETP.GT.AND P3, PT, R0, 0x8, P0 ;  /* 0x000000080000780c */ /* 0x000fe20000764270 */
[-C--:B------:R-:W-:Y:S01]  /*5450*/  FMUL R38, R38, R88.reuse ;  /* 0x0000005826267220 */ /* 0x080fe20000400000 */
[----:B------:R-:W-:Y:S01]  /*5460*/  ISETP.GT.AND P0, PT, R3, 0x11, PT ;  /* 0x000000110300780c */ /* 0x000fe20003f04270 */
[----:B------:R-:W-:Y:S01]  /*5470*/  @P5 STG.E.U16 desc[UR36][R4.64+0x12], R29 ;  /* 0x0000121d04005986 */ /* 0x000fe2000c101524 */
        /* <DEDUP_REMOVED lines=162> */
[----:B------:R-:W-:-:S02]  /*5ea0*/  F2FP.F16.F32.PACK_AB R62, RZ, R62 ;  /* 0x0000003eff3e723e */ /* 0x000fc400000000ff */
[C---:B------:R-:W-:Y:S02]  /*5eb0*/  ISETP.GT.AND P5, PT, R0.reuse, RZ, P0 ;  /* 0x000000ff0000720c */ /* 0x040fe400007a4270 */
[----:B------:R-:W-:Y:S01]  /*5ec0*/  F2FP.F16.F32.PACK_AB R63, RZ, R63 ;  /* 0x0000003fff3f723e */ /* 0x000fe200000000ff */
[----:B------:R-:W-:Y:S01]  /*5ed0*/  @P2 STG.E.U16 desc[UR36][R6.64+0x90], R62 ;  /* 0x0000903e06002986 */ /* 0x000fe2000c101524 */
[----:B------:R-:W-:Y:S02]  /*5ee0*/  F2FP.F16.F32.PACK_AB R64, RZ, R64 ;  /* 0x00000040ff40723e */ /* 0x000fe400000000ff */
[C---:B------:R-:W-:Y:S01]  /*5ef0*/  ISETP.GT.AND P2, PT, R0.reuse, 0x8, P1 ;  /* 0x000000080000780c */ /* 0x040fe20000f44270 */
[----:B------:R-:W-:Y:S01]  /*5f00*/  @P3 STG.E.U16 desc[UR36][R6.64+0x92], R63 ;  /* 0x0000923f06003986 */ /* 0x000fe2000c101524 */
[----:B------:R-:W-:Y:S02]  /*5f10*/  ISETP.GT.AND P1, PT, R3, 0x58, PT ;  /* 0x000000580300780c */ /* 0x000fe40003f24270 */
[----:B------:R-:W-:Y:S01]  /*5f20*/  F2FP.F16.F32.PACK_AB R65, RZ, R65 ;  /* 0x00000041ff41723e */ /* 0x000fe200000000ff */
[----:B------:R-:W-:Y:S01]  /*5f30*/  @P4 STG.E.U16 desc[UR36][R4.64+0xa0], R64 ;  /* 0x0000a04004004986 */ /* 0x000fe2000c101524 */
[----:B------:R-:W-:-:S02]  /*5f40*/  ISETP.GT.AND P3, PT, R0, 0x8, P0 ;  /* 0x000000080000780c */ /* 0x000fc40000764270 */
[----:B------:R-:W-:Y:S01]  /*5f50*/  ISETP.GT.AND P0, PT, R3, 0x59, PT ;  /* 0x000000590300780c */ /* 0x000fe20003f04270 */
[----:B------:R-:W-:Y:S01]  /*5f60*/  @P5 STG.E.U16 desc[UR36][R4.64+0xa2], R65 ;  /* 0x0000a24104005986 */ /* 0x000fe2000c101524 */
[C---:B------:R-:W-:Y:S02]  /*5f70*/  ISETP.GT.AND P4, PT, R0.reuse, RZ, P1 ;  /* 0x000000ff0000720c */ /* 0x040fe40000f84270 */
[----:B------:R-:W-:Y:S02]  /*5f80*/  F2FP.F16.F32.PACK_AB R66, RZ, R66 ;  /* 0x00000042ff42723e */ /* 0x000fe400000000ff */
[----:B------:R-:W-:Y:S02]  /*5f90*/  ISETP.GT.AND P5, PT, R0, RZ, P0 ;  /* 0x000000ff0000720c */ /* 0x000fe400007a4270 */
[----:B------:R-:W-:Y:S01]  /*5fa0*/  F2FP.F16.F32.PACK_AB R67, RZ, R67 ;  /* 0x00000043ff43723e */ /* 0x000fe200000000ff */
[----:B------:R-:W-:Y:S01]  /*5fb0*/  @P2 STG.E.U16 desc[UR36][R6.64+0xa0], R66 ;  /* 0x0000a04206002986 */ /* 0x000fe2000c101524 */
[----:B------:R-:W-:-:S02]  /*5fc0*/  F2FP.F16.F32.PACK_AB R68, RZ, R68 ;  /* 0x00000044ff44723e */ /* 0x000fc400000000ff */
[C---:B------:R-:W-:Y:S01]  /*5fd0*/  ISETP.GT.AND P2, PT, R0.reuse, 0x8, P1 ;  /* 0x000000080000780c */ /* 0x040fe20000f44270 */
[----:B------:R-:W-:Y:S01]  /*5fe0*/  @P3 STG.E.U16 desc[UR36][R6.64+0xa2], R67 ;  /* 0x0000a24306003986 */ /* 0x000fe2000c101524 */
[C---:B------:R-:W-:Y:S02]  /*5ff0*/  ISETP.GT.AND P1, PT, R3.reuse, 0x60, PT ;  /* 0x000000600300780c */ /* 0x040fe40003f24270 */
[----:B------:R-:W-:Y:S01]  /*6000*/  F2FP.F16.F32.PACK_AB R69, RZ, R69 ;  /* 0x00000045ff45723e */ /* 0x000fe200000000ff */
[----:B------:R-:W-:Y:S01]  /*6010*/  @P4 STG.E.U16 desc[UR36][R4.64+0xb0], R68 ;  /* 0x0000b04404004986 */ /* 0x000fe2000c101524 */
[C---:B------:R-:W-:Y:S02]  /*6020*/  ISETP.GT.AND P3, PT, R0.reuse, 0x8, P0 ;  /* 0x000000080000780c */ /* 0x040fe40000764270 */
[----:B------:R-:W-:Y:S01]  /*6030*/  ISETP.GT.AND P0, PT, R3, 0x61, PT ;  /* 0x000000610300780c */ /* 0x000fe20003f04270 */
[----:B------:R-:W-:Y:S01]  /*6040*/  @P5 STG.E.U16 desc[UR36][R4.64+0xb2], R69 ;  /* 0x0000b24504005986 */ /* 0x000fe2000c101524 */
[----:B------:R-:W-:-:S02]  /*6050*/  ISETP.GT.AND P4, PT, R0, RZ, P1 ;  /* 0x000000ff0000720c */ /* 0x000fc40000f84270 */
[C---:B------:R-:W-:Y:S02]  /*6060*/  ISETP.GT.AND P5, PT, R0.reuse, RZ, P0 ;  /* 0x000000ff0000720c */ /* 0x040fe400007a4270 */
[----:B------:R-:W-:Y:S02]  /*6070*/  F2FP.F16.F32.PACK_AB R70, RZ, R70 ;  /* 0x00000046ff46723e */ /* 0x000fe400000000ff */
[----:B------:R-:W-:Y:S02]  /*6080*/  F2FP.F16.F32.PACK_AB R71, RZ, R71 ;  /* 0x00000047ff47723e */ /* 0x000fe400000000ff */
[----:B------:R-:W-:Y:S01]  /*6090*/  F2FP.F16.F32.PACK_AB R72, RZ, R72 ;  /* 0x00000048ff48723e */ /* 0x000fe200000000ff */
[----:B------:R-:W-:Y:S01]  /*60a0*/  @P2 STG.E.U16 desc[UR36][R6.64+0xb0], R70 ;  /* 0x0000b04606002986 */ /* 0x000fe2000c101524 */
[----:B------:R-:W-:Y:S02]  /*60b0*/  F2FP.F16.F32.PACK_AB R73, RZ, R73 ;  /* 0x00000049ff49723e */ /* 0x000fe400000000ff */
[C---:B------:R-:W-:Y:S01]  /*60c0*/  ISETP.GT.AND P1, PT, R0.reuse, 0x8, P1 ;  /* 0x000000080000780c */ /* 0x040fe20000f24270 */
[----:B------:R-:W-:Y:S01]  /*60d0*/  @P3 STG.E.U16 desc[UR36][R6.64+0xb2], R71 ;  /* 0x0000b24706003986 */ /* 0x000fe2000c101524 */
[----:B------:R-:W-:-:S02]  /*60e0*/  ISETP.GT.AND P2, PT, R0, 0x8, P0 ;  /* 0x000000080000780c */ /* 0x000fc40000744270 */
[----:B------:R-:W-:Y:S01]  /*60f0*/  F2FP.F16.F32.PACK_AB R74, RZ, R74 ;  /* 0x0000004aff4a723e */ /* 0x000fe200000000ff */
[----:B------:R-:W-:Y:S01]  /*6100*/  @P4 STG.E.U16 desc[UR36][R4.64+0xc0], R72 ;  /* 0x0000c04804004986 */ /* 0x000fe2000c101524 */
[C---:B------:R-:W-:Y:S02]  /*6110*/  ISETP.GT.AND P4, PT, R3.reuse, 0x68, PT ;  /* 0x000000680300780c */ /* 0x040fe40003f84270 */
[----:B------:R-:W-:Y:S01]  /*6120*/  ISETP.GT.AND P0, PT, R3, 0x69, PT ;  /* 0x000000690300780c */ /* 0x000fe20003f04270 */
[----:B------:R-:W-:Y:S01]  /*6130*/  @P5 STG.E.U16 desc[UR36][R4.64+0xc2], R73 ;  /* 0x0000c24904005986 */ /* 0x000fe2000c101524 */
[----:B------:R-:W-:Y:S02]  /*6140*/  ISETP.GT.AND P5, PT, R0, RZ, P4 ;  /* 0x000000ff0000720c */ /* 0x000fe400027a4270 */
[----:B------:R-:W-:Y:S01]  /*6150*/  F2FP.F16.F32.PACK_AB R75, RZ, R75 ;  /* 0x0000004bff4b723e */ /* 0x000fe200000000ff */
[----:B------:R-:W-:Y:S01]  /*6160*/  @P1 STG.E.U16 desc[UR36][R6.64+0xc0], R74 ;  /* 0x0000c04a06001986 */ /* 0x000fe2000c101524 */
[----:B------:R-:W-:-:S02]  /*6170*/  F2FP.F16.F32.PACK_AB R76, RZ, R76 ;  /* 0x0000004cff4c723e */ /* 0x000fc400000000ff */
[C---:B------:R-:W-:Y:S01]  /*6180*/  ISETP.GT.AND P3, PT, R0.reuse, RZ, P0 ;  /* 0x000000ff0000720c */ /* 0x040fe20000764270 */
[----:B------:R-:W-:Y:S01]  /*6190*/  @P2 STG.E.U16 desc[UR36][R6.64+0xc2], R75 ;  /* 0x0000c24b06002986 */ /* 0x000fe2000c101524 */
[C---:B------:R-:W-:Y:S02]  /*61a0*/  ISETP.GT.AND P4, PT, R0.reuse, 0x8, P4 ;  /* 0x000000080000780c */ /* 0x040fe40002784270 */
[----:B------:R-:W-:Y:S02]  /*61b0*/  F2FP.F16.F32.PACK_AB R77, RZ, R77 ;  /* 0x0000004dff4d723e */ /* 0x000fe400000000ff */
[----:B------:R-:W-:Y:S01]  /*61c0*/  F2FP.F16.F32.PACK_AB R78, RZ, R78 ;  /* 0x0000004eff4e723e */ /* 0x000fe200000000ff */
[----:B------:R-:W-:Y:S01]  /*61d0*/  @P5 STG.E.U16 desc[UR36][R4.64+0xd0], R76 ;  /* 0x0000d04c04005986 */ /* 0x000fe2000c101524 */
[----:B------:R-:W-:Y:S02]  /*61e0*/  ISETP.GT.AND P5, PT, R0, 0x8, P0 ;  /* 0x000000080000780c */ /* 0x000fe400007a4270 */
[----:B------:R-:W-:-:S02]  /*61f0*/  F2FP.F16.F32.PACK_AB R79, RZ, R79 ;  /* 0x0000004fff4f723e */ /* 0x000fc400000000ff */
[C---:B------:R-:W-:Y:S01]  /*6200*/  ISETP.GT.AND P2, PT, R3.reuse, 0x71, PT ;  /* 0x000000710300780c */ /* 0x040fe20003f44270 */
[----:B------:R-:W-:Y:S01]  /*6210*/  @P3 STG.E.U16 desc[UR36][R4.64+0xd2], R77 ;  /* 0x0000d24d04003986 */ /* 0x000fe2000c101524 */
[----:B------:R-:W-:Y:S02]  /*6220*/  ISETP.GT.AND P3, PT, R3, 0x70, PT ;  /* 0x000000700300780c */ /* 0x000fe40003f64270 */
[----:B------:R-:W-:Y:S01]  /*6230*/  F2FP.F16.F32.PACK_AB R80, RZ, R80 ;  /* 0x00000050ff50723e */ /* 0x000fe200000000ff */
[----:B------:R-:W-:Y:S01]  /*6240*/  @P4 STG.E.U16 desc[UR36][R6.64+0xd0], R78 ;  /* 0x0000d04e06004986 */ /* 0x000fe2000c101524 */
[C---:B------:R-:W-:Y:S02]  /*6250*/  ISETP.GT.AND P4, PT, R0.reuse, RZ, P2 ;  /* 0x000000ff0000720c */ /* 0x040fe40001784270 */
[----:B------:R-:W-:Y:S01]  /*6260*/  F2FP.F16.F32.PACK_AB R81, RZ, R81 ;  /* 0x00000051ff51723e */ /* 0x000fe200000000ff */
[----:B------:R-:W-:Y:S01]  /*6270*/  @P5 STG.E.U16 desc[UR36][R6.64+0xd2], R79 ;  /* 0x0000d24f06005986 */ /* 0x000fe2000c101524 */
[----:B------:R-:W-:-:S02]  /*6280*/  ISETP.GT.AND P5, PT, R0, RZ, P3 ;  /* 0x000000ff0000720c */ /* 0x000fc40001fa4270 */
[C---:B------:R-:W-:Y:S02]  /*6290*/  ISETP.GT.AND P1, PT, R3.reuse, 0x78, PT ;  /* 0x000000780300780c */ /* 0x040fe40003f24270 */
[----:B------:R-:W-:Y:S02]  /*62a0*/  ISETP.GT.AND P0, PT, R3, 0x79, PT ;  /* 0x000000790300780c */ /* 0x000fe40003f04270 */
[C---:B------:R-:W-:Y:S02]  /*62b0*/  ISETP.GT.AND P3, PT, R0.reuse, 0x8, P3 ;  /* 0x000000080000780c */ /* 0x040fe40001f64270 */
[C---:B------:R-:W-:Y:S02]  /*62c0*/  ISETP.GT.AND P2, PT, R0.reuse, 0x8, P2 ;  /* 0x000000080000780c */ /* 0x040fe40001744270 */
[----:B------:R-:W-:Y:S02]  /*62d0*/  F2FP.F16.F32.PACK_AB R82, RZ, R82 ;  /* 0x00000052ff52723e */ /* 0x000fe400000000ff */
[----:B------:R-:W-:Y:S01]  /*62e0*/  F2FP.F16.F32.PACK_AB R83, RZ, R83 ;  /* 0x00000053ff53723e */ /* 0x000fe200000000ff */
[----:B------:R-:W-:Y:S01]  /*62f0*/  @P5 STG.E.U16 desc[UR36][R4.64+0xe0], R80 ;  /* 0x0000e05004005986 */ /* 0x000fe2000c101524 */
[----:B------:R-:W-:-:S02]  /*6300*/  ISETP.GT.AND P5, PT, R0, RZ, P0 ;  /* 0x000000ff0000720c */ /* 0x000fc400007a4270 */
[C---:B------:R-:W-:Y:S01]  /*6310*/  ISETP.GT.AND P0, PT, R0.reuse, 0x8, P0 ;  /* 0x000000080000780c */ /* 0x040fe20000704270 */
[----:B------:R-:W-:Y:S01]  /*6320*/  @P4 STG.E.U16 desc[UR36][R4.64+0xe2], R81 ;  /* 0x0000e25104004986 */ /* 0x000fe2000c101524 */
[C---:B------:R-:W-:Y:S02]  /*6330*/  ISETP.GT.AND P4, PT, R0.reuse, RZ, P1 ;  /* 0x000000ff0000720c */ /* 0x040fe40000f84270 */
[----:B------:R-:W-:Y:S01]  /*6340*/  ISETP.GT.AND P1, PT, R0, 0x8, P1 ;  /* 0x000000080000780c */ /* 0x000fe20000f24270 */
[----:B------:R-:W-:Y:S01]  /*6350*/  @P3 STG.E.U16 desc[UR36][R6.64+0xe0], R82 ;  /* 0x0000e05206003986 */ /* 0x000fe2000c101524 */
[----:B------:R-:W-:Y:S02]  /*6360*/  F2FP.F16.F32.PACK_AB R84, RZ, R84 ;  /* 0x00000054ff54723e */ /* 0x000fe400000000ff */
[----:B------:R-:W-:Y:S01]  /*6370*/  F2FP.F16.F32.PACK_AB R85, RZ, R85 ;  /* 0x00000055ff55723e */ /* 0x000fe200000000ff */
[----:B------:R-:W-:Y:S01]  /*6380*/  @P2 STG.E.U16 desc[UR36][R6.64+0xe2], R83 ;  /* 0x0000e25306002986 */ /* 0x000fe2000c101524 */
[----:B------:R-:W-:-:S02]  /*6390*/  F2FP.F16.F32.PACK_AB R86, RZ, R86 ;  /* 0x00000056ff56723e */ /* 0x000fc400000000ff */
[----:B------:R-:W-:-:S03]  /*63a0*/  F2FP.F16.F32.PACK_AB R87, RZ, R87 ;  /* 0x00000057ff57723e */ /* 0x000fc600000000ff */
[----:B------:R-:W-:Y:S04]  /*63b0*/  @P4 STG.E.U16 desc[UR36][R4.64+0xf0], R84 ;  /* 0x0000f05404004986 */ /* 0x000fe8000c101524 */
[----:B------:R0:W-:Y:S02]  /*63c0*/  @P5 STG.E.U16 desc[UR36][R4.64+0xf2], R85 ;  /* 0x0000f25504005986 */ /* 0x0001e4000c101524 */
[----:B0-----:R-:W-:Y:S02]  /*63d0*/  @P1 IMAD.MOV.U32 R4, RZ, RZ, R6 ;  /* 0x000000ffff041224 */ /* 0x001fe400078e0006 */
[----:B------:R-:W-:-:S05]  /*63e0*/  @P1 IMAD.MOV.U32 R5, RZ, RZ, R7 ;  /* 0x000000ffff051224 */ /* 0x000fca00078e0007 */
[----:B------:R0:W-:Y:S04]  /*63f0*/  @P1 STG.E.U16 desc[UR36][R4.64+0xf0], R86 ;  /* 0x0000f05604001986 */ /* 0x0001e8000c101524 */
[----:B------:R0:W-:Y:S02]  /*6400*/  @P0 STG.E.U16 desc[UR36][R6.64+0xf2], R87 ;  /* 0x0000f25706000986 */ /* 0x0001e4000c101524 */
.L_x_158:
[----:B------:R-:W-:Y:S05]  /*6410*/  BSYNC B0 ;  /* 0x0000000000007941 */ /* 0x000fea0003800000 */
.L_x_32:
[----:B0-----:R-:W2:Y:S01]  /*6420*/  LDL.64 R4, [R1] ;  /* 0x0000000001047983 */ /* 0x001ea20000100a00 */
[----:B------:R-:W-:Y:S01]  /*6430*/  ULDC.64 UR4, c[0x0][0x650] ;  /* 0x0001940000047ab9 */ /* 0x000fe20000000a00 */
[----:B------:R-:W-:Y:S02]  /*6440*/  IMAD.U32 R0, RZ, RZ, UR44 ;  /* 0x0000002cff007e24 */ /* 0x000fe4000f8e00ff */
[----:B------:R-:W-:Y:S02]  /*6450*/  IMAD.MOV.U32 R22, RZ, RZ, -0x1 ;  /* 0xffffffffff167424 */ /* 0x000fe400078e00ff */
[----:B------:R0:W-:Y:S01]  /*6460*/  SYNCS.ARRIVE.TRANS64.A1T0 RZ, [R0+UR46], RZ ;  /* 0x000000ff00ff79a7 */ /* 0x0001e2000810002e */
[----:B-----5:R-:W-:Y:S02]  /*6470*/  IMAD.MOV.U32 R18, RZ, RZ, -0x1 ;  /* 0xffffffffff127424 */ /* 0x020fe400078e00ff */
[----:B------:R-:W-:Y:S01]  /*6480*/  IMAD.MOV.U32 R19, RZ, RZ, -0x1 ;  /* 0xffffffffff137424 */ /* 0x000fe200078e00ff */
[----:B0-----:R-:W-:-:S02]  /*6490*/  PRMT R0, RZ, 0x7610, R0 ;  /* 0x00007610ff007816 */ /* 0x001fc40000000000 */
[----:B--2---:R-:W-:-:S05]  /*64a0*/  LEA R16, P0, R4, R16, 0x1 ;  /* 0x0000001004107211 */ /* 0x004fca00078008ff */
[----:B------:R-:W-:Y:S01]  /*64b0*/  IMAD.X R17, R98, 0x1, R17, P0 ;  /* 0x0000000162117824 */ /* 0x000fe200000e0611 */
[----:B------:R-:W-:-:S04]  /*64c0*/  ISETP.GE.U32.AND P0, PT, R16, UR4, PT ;  /* 0x0000000410007c0c */ /* 0x000fc8000bf06070 */
[----:B------:R-:W-:-:S13]  /*64d0*/  ISETP.GE.U32.AND.EX P0, PT, R17, UR5, PT, P0 ;  /* 0x0000000511007c0c */ /* 0x000fda000bf06100 */
[----:B------:R-:W-:Y:S05]  /*64e0*/  @P0 BRA `(.L_x_159) ;  /* 0x00000004004c0947 */ /* 0x000fea0003800000 */
[----:B-1----:R-:W0:Y:S01]  /*64f0*/  LDC.64 R10, c[0x0][0x628] ;  /* 0x00018a00ff0a7b82 */ /* 0x002e220000000a00 */
[----:B------:R-:W1:Y:S01]  /*6500*/  S2R R12, SR_CTAID.X ;  /* 0x00000000000c7919 */ /* 0x000e620000002500 */
[----:B------:R-:W-:Y:S02]  /*6510*/  IMAD.MOV.U32 R8, RZ, RZ, R16 ;  /* 0x000000ffff087224 */ /* 0x000fe400078e0010 */
[----:B------:R-:W-:Y:S01]  /*6520*/  IMAD.MOV.U32 R9, RZ, RZ, R17 ;  /* 0x000000ffff097224 */ /* 0x000fe200078e0011 */
[----:B------:R-:W2:Y:S03]  /*6530*/  S2R R18, SR_CTAID.Y ;  /* 0x0000000000127919 */ /* 0x000ea60000002600 */
[----:B------:R-:W1:Y:S08]  /*6540*/  LDC R0, c[0x0][0x630] ;  /* 0x00018c00ff007b82 */ /* 0x000e700000000800 */
[----:B------:R-:W1:Y:S01]  /*6550*/  LDC.64 R14, c[0x0][0x620] ;  /* 0x00018800ff0e7b82 */ /* 0x000e620000000a00 */
[----:B0-----:R-:W-:-:S04]  /*6560*/  ISETP.NE.U32.AND P0, PT, R10, RZ, PT ;  /* 0x000000ff0a00720c */ /* 0x001fc80003f05070 */
[----:B------:R-:W-:-:S13]  /*6570*/  ISETP.NE.AND.EX P0, PT, R11, RZ, PT, P0 ;  /* 0x000000ff0b00720c */ /* 0x000fda0003f05300 */
[----:B-12---:R-:W-:Y:S05]  /*6580*/  @!P0 BRA `(.L_x_160) ;  /* 0x0000000000288947 */ /* 0x006fea0003800000 */
[----:B------:R-:W0:Y:S02]  /*6590*/  LDC R3, c[0x0][0x634] ;  /* 0x00018d00ff037b82 */ /* 0x000e240000000800 */
[----:B0-----:R-:W-:-:S05]  /*65a0*/  IADD3 R3, P0, R16, R3, RZ ;  /* 0x0000000310037210 */ /* 0x001fca0007f1e0ff */
[----:B------:R-:W-:-:S04]  /*65b0*/  IMAD.X R13, RZ, RZ, R17, P0 ;  /* 0x000000ffff0d7224 */ /* 0x000fc800000e0611 */
[----:B------:R-:W-:-:S04]  /*65c0*/  IMAD.WIDE.U32 R4, R13, R10, RZ ;  /* 0x0000000a0d047225 */ /* 0x000fc800078e00ff */
[----:B---34-:R-:W-:-:S04]  /*65d0*/  IMAD.WIDE.U32 R6, P0, R3, R11, R4 ;  /* 0x0000000b03067225 */ /* 0x018fc80007800004 */
[----:B------:R-:W-:-:S04]  /*65e0*/  IMAD.WIDE.U32 R4, R3, R10, RZ ;  /* 0x0000000a03047225 */ /* 0x000fc800078e00ff */
[----:B------:R-:W-:Y:S01]  /*65f0*/  IMAD.X R9, RZ, RZ, RZ, P0 ;  /* 0x000000ffff097224 */ /* 0x000fe200000e06ff */
[----:B------:R-:W-:Y:S01]  /*6600*/  IADD3 RZ, P0, R5, R6, RZ ;  /* 0x0000000605ff7210 */ /* 0x000fe20007f1e0ff */
[----:B------:R-:W-:-:S04]  /*6610*/  IMAD.MOV.U32 R8, RZ, RZ, R7 ;  /* 0x000000ffff087224 */ /* 0x000fc800078e0007 */
[----:B------:R-:W-:-:S08]  /*6620*/  IMAD.WIDE.U32.X R8, R13, R11, R8, P0 ;  /* 0x0000000b0d087225 */ /* 0x000fd000000e0408 */
.L_x_160:
[-CC-:B------:R-:W-:Y:S01]  /*6630*/  SHF.R.U64 R19, R8, R0.reuse, R9.reuse ;  /* 0x0000000008137219 */ /* 0x180fe20000001209 */
[----:B------:R-:W0:Y:S01]  /*6640*/  LDC.64 R24, c[0x0][0x640] ;  /* 0x00019000ff187b82 */ /* 0x000e220000000a00 */
[----:B------:R-:W-:Y:S01]  /*6650*/  SHF.R.U32.HI R0, RZ, R0, R9 ;  /* 0x00000000ff007219 */ /* 0x000fe20000011609 */
[----:B------:R-:W-:Y:S01]  /*6660*/  ULDC UR4, c[0x0][0x150] ;  /* 0x0000540000047ab9 */ /* 0x000fe20000000800 */
[----:B------:R-:W-:Y:S02]  /*6670*/  IADD3 R3, P0, RZ, -R19, RZ ;  /* 0x80000013ff037210 */ /* 0x000fe40007f1e0ff */
[----:B---34-:R-:W-:-:S03]  /*6680*/  I2FP.F32.U32 R7, R12 ;  /* 0x0000000c00077245 */ /* 0x018fc60000201000 */
[----:B------:R-:W1:Y:S01]  /*6690*/  LDC R6, c[0x0][0x618] ;  /* 0x00018600ff067b82 */ /* 0x000e620000000800 */
[----:B------:R-:W-:Y:S02]  /*66a0*/  IMAD.X R5, RZ, RZ, ~R0, P0 ;  /* 0x000000ffff057224 */ /* 0x000fe400000e0e00 */
[----:B------:R-:W-:Y:S01]  /*66b0*/  FMUL R7, R7, UR4 ;  /* 0x0000000407077c20 */ /* 0x000fe20008400000 */
[----:B------:R-:W-:Y:S01]  /*66c0*/  ULDC UR4, c[0x0][0x154] ;  /* 0x0000550000047ab9 */ /* 0x000fe20000000800 */
[-C--:B------:R-:W-:Y:S02]  /*66d0*/  IMAD R0, R5, R14.reuse, RZ ;  /* 0x0000000e05007224 */ /* 0x080fe400078e02ff */
[C---:B------:R-:W-:Y:S01]  /*66e0*/  IMAD.WIDE.U32 R4, R3.reuse, R14, R16 ;  /* 0x0000000e03047225 */ /* 0x040fe200078e0010 */
[----:B------:R-:W2:Y:S01]  /*66f0*/  LDC R8, c[0x0][0x608] ;  /* 0x00018200ff087b82 */ /* 0x000ea20000000800 */
[----:B------:R-:W3:Y:S02]  /*6700*/  F2I.U32.TRUNC.NTZ R7, R7 ;  /* 0x0000000700077305 */ /* 0x000ee4000020f000 */
[----:B------:R-:W-:Y:S01]  /*6710*/  IMAD R3, R3, R15, R0 ;  /* 0x0000000f03037224 */ /* 0x000fe200078e0200 */
[----:B------:R-:W-:-:S03]  /*6720*/  I2FP.F32.U32 R0, R18 ;  /* 0x0000001200007245 */ /* 0x000fc60000201000 */
[----:B------:R-:W-:Y:S01]  /*6730*/  IMAD.IADD R3, R5, 0x1, R3 ;  /* 0x0000000105037824 */ /* 0x000fe200078e0203 */
[----:B------:R-:W4:Y:S01]  /*6740*/  LDC R11, c[0x0][0x658] ;  /* 0x00019600ff0b7b82 */ /* 0x000f220000000800 */
[----:B0-----:R-:W-:-:S04]  /*6750*/  ISETP.NE.U32.AND P0, PT, R24, RZ, PT ;  /* 0x000000ff1800720c */ /* 0x001fc80003f05070 */
[----:B------:R-:W-:-:S03]  /*6760*/  ISETP.NE.AND.EX P0, PT, R25, RZ, PT, P0 ;  /* 0x000000ff1900720c */ /* 0x000fc60003f05300 */
[----:B------:R-:W0:Y:S01]  /*6770*/  LDC R9, c[0x0][0x144] ;  /* 0x00005100ff097b82 */ /* 0x000e220000000800 */
[-C--:B-1----:R-:W-:Y:S01]  /*6780*/  SHF.R.U64 R10, R4, R6.reuse, R3 ;  /* 0x00000006040a7219 */ /* 0x082fe20000001203 */
[----:B---3--:R-:W-:Y:S01]  /*6790*/  IMAD.MOV R7, RZ, RZ, -R7 ;  /* 0x000000ffff077224 */ /* 0x008fe200078e0a07 */
[----:B------:R-:W-:Y:S01]  /*67a0*/  SHF.R.U32.HI R3, RZ, R6, R3 ;  /* 0x00000006ff037219 */ /* 0x000fe20000011603 */
[----:B------:R-:W-:-:S04]  /*67b0*/  FMUL R6, R0, UR4 ;  /* 0x0000000400067c20 */ /* 0x000fc80008400000 */
[----:B------:R-:W1:Y:S01]  /*67c0*/  LDC R21, c[0x0][0x148] ;  /* 0x00005200ff157b82 */ /* 0x000e620000000800 */
[----:B------:R3:W0:Y:S01]  /*67d0*/  F2I.U32.TRUNC.NTZ R14, R6 ;  /* 0x00000006000e7305 */ /* 0x000622000020f000 */
[-CC-:B--2---:R-:W-:Y:S02]  /*67e0*/  SHF.R.U64 R13, R10, R8.reuse, R3.reuse ;  /* 0x000000080a0d7219 */ /* 0x184fe40000001203 */
[----:B------:R-:W-:-:S04]  /*67f0*/  SHF.R.U32.HI R0, RZ, R8, R3 ;  /* 0x00000008ff007219 */ /* 0x000fc80000011603 */
[----:B------:R-:W2:Y:S01]  /*6800*/  LDC R20, c[0x0][0x648] ;  /* 0x00019200ff147b82 */ /* 0x000ea20000000800 */
[-CC-:B----4-:R-:W-:Y:S02]  /*6810*/  SHF.R.U64 R15, R13, R11.reuse, R0.reuse ;  /* 0x0000000b0d0f7219 */ /* 0x190fe40000001200 */
[----:B------:R-:W-:-:S03]  /*6820*/  SHF.R.U32.HI R5, RZ, R11, R0 ;  /* 0x0000000bff057219 */ /* 0x000fc60000011600 */
[----:B------:R-:W-:Y:S02]  /*6830*/  IMAD.MOV.U32 R4, RZ, RZ, R15 ;  /* 0x000000ffff047224 */ /* 0x000fe400078e000f */
[----:B------:R-:W4:Y:S01]  /*6840*/  LDC R26, c[0x0][0x638] ;  /* 0x00018e00ff1a7b82 */ /* 0x000f220000000800 */
[----:B0-----:R-:W-:-:S07]  /*6850*/  IMAD R22, R9, R7, R12 ;  /* 0x0000000709167224 */ /* 0x001fce00078e020c */
[----:B------:R-:W0:Y:S08]  /*6860*/  LDC R27, c[0x0][0x610] ;  /* 0x00018400ff1b7b82 */ /* 0x000e300000000800 */
[----:B------:R-:W0:Y:S01]  /*6870*/  LDC R28, c[0x0][0x600] ;  /* 0x00018000ff1c7b82 */ /* 0x000e220000000800 */
[----:B-123--:R-:W-:Y:S05]  /*6880*/  @!P0 BRA `(.L_x_161) ;  /* 0x0000000000288947 */ /* 0x00efea0003800000 */
[----:B------:R-:W1:Y:S02]  /*6890*/  LDC R0, c[0x0][0x64c] ;  /* 0x00019300ff007b82 */ /* 0x000e640000000800 */
[----:B-1----:R-:W-:-:S05]  /*68a0*/  IADD3 R3, P0, R15, R0, RZ ;  /* 0x000000000f037210 */ /* 0x002fca0007f1e0ff */
        /* <DEDUP_REMOVED lines=8> */
.L_x_161:
[----:B------:R-:W-:Y:S01]  /*6930*/  ISETP.NE.AND P0, PT, R2, 0x1, PT ;  /* 0x000000010200780c */ /* 0x000fe20003f05270 */
[----:B------:R-:W-:Y:S01]  /*6940*/  IMAD.MOV R14, RZ, RZ, -R14 ;  /* 0x000000ffff0e7224 */ /* 0x000fe200078e0a0e */
[----:B------:R-:W-:Y:S02]  /*6950*/  SHF.R.U64 R0, R4, R20, R5 ;  /* 0x0000001404007219 */ /* 0x000fe40000001205 */
[----:B------:R-:W-:Y:S02]  /*6960*/  LOP3.LUT R3, R13, R100, RZ, 0xc0, !PT ;  /* 0x000000640d037212 */ /* 0x000fe400078ec0ff */
[----:B------:R-:W-:Y:S01]  /*6970*/  LOP3.LUT R5, R10, R99, RZ, 0xc0, !PT ;  /* 0x000000630a057212 */ /* 0x000fe200078ec0ff */
[----:B------:R-:W-:Y:S02]  /*6980*/  IMAD.MOV R4, RZ, RZ, -R0 ;  /* 0x000000ffff047224 */ /* 0x000fe400078e0a00 */
[----:B------:R-:W-:Y:S02]  /*6990*/  IMAD R3, R96, R0, R3 ;  /* 0x0000000060037224 */ /* 0x000fe400078e0203 */
[----:B----4-:R-:W-:-:S02]  /*69a0*/  IMAD R0, R4, R26, R15 ;  /* 0x0000001a04007224 */ /* 0x010fc400078e020f */
[----:B------:R-:W-:Y:S02]  /*69b0*/  @P0 IMAD R22, R21, R14, R18 ;  /* 0x0000000e15160224 */ /* 0x000fe400078e0212 */
[----:B------:R-:W-:Y:S02]  /*69c0*/  IMAD.MOV.U32 R4, RZ, RZ, 0x1 ;  /* 0x00000001ff047424 */ /* 0x000fe400078e00ff */
[----:B0-----:R-:W-:Y:S02]  /*69d0*/  IMAD R22, R3, R27, R22 ;  /* 0x0000001b03167224 */ /* 0x001fe400078e0216 */
[----:B------:R-:W-:Y:S01]  /*69e0*/  IMAD R3, R0, R28, R5 ;  /* 0x0000001c00037224 */ /* 0x000fe200078e0205 */
[----:B------:R-:W-:-:S04]  /*69f0*/  PRMT R0, R4, 0x7610, R0 ;  /* 0x0000761004007816 */ /* 0x000fc80000000000 */
[----:B------:R-:W-:Y:S02]  /*6a00*/  SEL R18, R3, R22, !P0 ;  /* 0x0000001603127207 */ /* 0x000fe40004000000 */
[----:B------:R-:W-:-:S07]  /*6a10*/  SEL R22, R22, R3, !P0 ;  /* 0x0000000316167207 */ /* 0x000fce0004000000 */
.L_x_159:
[----:B------:R-:W-:Y:S01]  /*6a20*/  LOP3.LUT P0, RZ, R0, 0xff, RZ, 0xc0, !PT ;  /* 0x000000ff00ff7812 */ /* 0x000fe2000780c0ff */
[----:B------:R-:W-:Y:S01]  /*6a30*/  UIMAD.WIDE.U32 UR4, UR38, -0x55555555, URZ ;  /* 0xaaaaaaab260478a5 */ /* 0x000fe2000f8e003f */
[----:B------:R-:W-:-:S03]  /*6a40*/  LOP3.LUT R103, R103, 0x1, RZ, 0x3c, !PT ;  /* 0x0000000167677812 */ /* 0x000fc600078e3cff */
[----:B------:R-:W-:-:S04]  /*6a50*/  USHF.R.U32.HI UR4, URZ, 0x1, UR5 ;  /* 0x000000013f047899 */ /* 0x000fc80008011605 */
[----:B------:R-:W-:-:S04]  /*6a60*/  UIMAD UR38, UR4, -0x3, UR38 ;  /* 0xfffffffd042678a4 */ /* 0x000fc8000f8e0226 */
[----:B------:R-:W-:Y:S08]  /*6a70*/  @P0 BRA `(.L_x_162) ;  /* 0xffffffa800a00947 */ /* 0x000ff0000383ffff */
[----:B------:R-:W-:Y:S05]  /*6a80*/  EXIT ;  /* 0x000000000000794d */ /* 0x000fea0003800000 */
.L_x_13:
[----:B------:R-:W-:-:S08]  /*6a90*/  ISETP.NE.AND P0, PT, R14, RZ, PT ;  /* 0x000000ff0e00720c */ /* 0x000fd00003f05270 */
[----:B0-----:R-:W0:-:S00]  /*6aa0*/  USETMAXREG.DEALLOC.CTAPOOL 0x28 ;  /* 0x00000028000079c8 */ /* 0x001e0000080e0500 */
[----:B------:R-:W-:Y:S05]  /*6ab0*/  @P0 EXIT ;  /* 0x000000000000094d */ /* 0x000fea0003800000 */
[----:B0-----:R-:W-:Y:S01]  /*6ac0*/  LOP3.LUT P0, RZ, R3, 0xff, RZ, 0xc0, !PT ;  /* 0x000000ff03ff7812 */ /* 0x001fe2000780c0ff */
[----:B------:R-:W-:Y:S02]  /*6ad0*/  IMAD.MOV.U32 R3, RZ, RZ, 0x1 ;  /* 0x00000001ff037424 */ /* 0x000fe400078e00ff */
[----:B------:R-:W-:-:S10]  /*6ae0*/  IMAD.MOV.U32 R8, RZ, RZ, RZ ;  /* 0x000000ffff087224 */ /* 0x000fd400078e00ff */
[----:B------:R-:W-:Y:S05]  /*6af0*/  @!P0 BRA `(.L_x_163) ;  /* 0x0000000c003c8947 */ /* 0x000fea0003800000 */
[----:B------:R-:W-:Y:S01]  /*6b00*/  LOP3.LUT P0, RZ, R4, 0x1f, RZ, 0xc0, !PT ;  /* 0x0000001f04ff7812 */ /* 0x000fe2000780c0ff */
[----:B------:R-:W-:Y:S01]  /*6b10*/  ULDC UR5, c[0x0][0x658] ;  /* 0x0001960000057ab9 */ /* 0x000fe20000000800 */
[----:B------:R-:W-:Y:S01]  /*6b20*/  UMOV UR6, 0xffffffff ;  /* 0xffffffff00067882 */ /* 0x000fe20000000000 */
[----:B------:R-:W-:Y:S01]  /*6b30*/  BSSY B0, `(.L_x_163) ;  /* 0x00000cb000007945 */ /* 0x000fe20003800000 */
[----:B------:R-:W-:Y:S01]  /*6b40*/  USHF.L.U32 UR6, UR6, UR5, URZ ;  /* 0x0000000506067299 */ /* 0x000fe2000800063f */
[C---:B------:R-:W-:Y:S01]  /*6b50*/  ISETP.NE.AND P2, PT, R5.reuse, RZ, PT ;  /* 0x000000ff0500720c */ /* 0x040fe20003f45270 */
[----:B------:R-:W-:Y:S01]  /*6b60*/  UMOV UR7, 0x1 ;  /* 0x0000000100077882 */ /* 0x000fe20000000000 */
[----:B------:R-:W-:Y:S01]  /*6b70*/  ISETP.NE.OR P0, PT, R5, RZ, !P0 ;  /* 0x000000ff0500720c */ /* 0x000fe20004705670 */
[----:B------:R-:W-:Y:S01]  /*6b80*/  IMAD.MOV.U32 R10, RZ, RZ, 0x1 ;  /* 0x00000001ff0a7424 */ /* 0x000fe200078e00ff */
[----:B------:R-:W-:Y:S01]  /*6b90*/  LOP3.LUT R9, R23, 0x2, RZ, 0xfc, !PT ;  /* 0x0000000217097812 */ /* 0x000fe200078efcff */
[----:B------:R-:W-:Y:S01]  /*6ba0*/  IMAD.MOV.U32 R3, RZ, RZ, 0x1 ;  /* 0x00000001ff037424 */ /* 0x000fe200078e00ff */
[----:B------:R-:W-:Y:S01]  /*6bb0*/  ULDC UR4, c[0x0][0x600] ;  /* 0x0001800000047ab9 */ /* 0x000fe20000000800 */
[----:B------:R-:W-:Y:S01]  /*6bc0*/  IMAD.MOV.U32 R8, RZ, RZ, RZ ;  /* 0x000000ffff087224 */ /* 0x000fe200078e00ff */
[----:B------:R-:W-:-:S02]  /*6bd0*/  USHF.L.U32 UR13, UR7, UR5, URZ ;  /* 0x00000005070d7299 */ /* 0x000fc4000800063f */
[----:B------:R-:W-:Y:S02]  /*6be0*/  UIADD3 UR21, UR40, 0x1, URZ ;  /* 0x0000000128157890 */ /* 0x000fe4000fffe03f */
[----:B------:R-:W-:Y:S02]  /*6bf0*/  UIADD3 UR4, UR4, -0x1, URZ ;  /* 0xffffffff04047890 */ /* 0x000fe4000fffe03f */
[----:B------:R-:W-:Y:S01]  /*6c00*/  ULOP3.LUT UR5, URZ, UR6, URZ, 0x33, !UPT ;  /* 0x000000063f057292 */ /* 0x000fe2000f8e333f */
[----:B------:R-:W-:-:S11]  /*6c10*/  ULDC.64 UR22, c[0x0][0x198] ;  /* 0x0000660000167ab9 */ /* 0x000fd60000000a00 */
.L_x_175:
[----:B------:R-:W-:-:S03]  /*6c20*/  UMOV UR6, 0xffffffff ;  /* 0xffffffff00067882 */ /* 0x000fc60000000000 */
[----:B------:R-:W-:Y:S05]  /*6c30*/  BRA.DIV UR6, `(.L_x_164) ;  /* 0x0000000e06e47947 */ /* 0x000fea000b800000 */
[----:B------:R-:W-:-:S13]  /*6c40*/  ELECT P6, URZ, PT ;  /* 0x00000000003f782f */ /* 0x000fda00038c0000 */
.L_x_187:
[----:B------:R-:W0:Y:S01]  /*6c50*/  LDC R4, c[0x0][0x28c] ;  /* 0x0000a300ff047b82 */ /* 0x000e220000000800 */
[----:B------:R-:W-:Y:S01]  /*6c60*/  BSSY B1, `(.L_x_165) ;  /* 0x0000043000017945 */ /* 0x000fe20003800000 */
[----:B0-----:R-:W-:-:S13]  /*6c70*/  ISETP.LT.OR P6, PT, R4, 0x1, !P6 ;  /* 0x000000010400780c */ /* 0x001fda00077c1670 */
[----:B------:R-:W-:Y:S05]  /*6c80*/  @P6 BRA `(.L_x_166) ;  /* 0x0000000400006947 */ /* 0x000fea0003800000 */
[----:B------:R-:W-:Y:S02]  /*6c90*/  IMAD.SHL.U32 R22, R22, 0x40, RZ ;  /* 0x0000004016167824 */ /* 0x000fe400078e00ff */
[----:B------:R-:W-:Y:S02]  /*6ca0*/  IMAD.SHL.U32 R18, R18, 0x80, RZ ;  /* 0x0000008012127824 */ /* 0x000fe400078e00ff */
[----:B------:R-:W-:Y:S02]  /*6cb0*/  IMAD.MOV.U32 R13, RZ, RZ, RZ ;  /* 0x000000ffff0d7224 */ /* 0x000fe400078e00ff */
[----:B------:R-:W-:Y:S02]  /*6cc0*/  IMAD.U32 R14, RZ, RZ, UR21 ;  /* 0x00000015ff0e7e24 */ /* 0x000fe4000f8e00ff */
[----:B------:R-:W-:Y:S02]  /*6cd0*/  IMAD.MOV.U32 R4, RZ, RZ, R3 ;  /* 0x000000ffff047224 */ /* 0x000fe400078e0003 */
[----:B------:R-:W-:-:S07]  /*6ce0*/  IMAD.MOV.U32 R5, RZ, RZ, R8 ;  /* 0x000000ffff057224 */ /* 0x000fce00078e0008 */
.L_x_170:
[----:B------:R-:W0:Y:S01]  /*6cf0*/  S2R R7, SR_CgaCtaId ;  /* 0x0000000000077919 */ /* 0x000e220000008800 */
[----:B------:R-:W-:-:S04]  /*6d00*/  MOV R6, 0x400 ;  /* 0x0000040000067802 */ /* 0x000fc80000000f00 */
[----:B0-----:R-:W-:Y:S02]  /*6d10*/  LEA R12, R7, R6, 0x18 ;  /* 0x00000006070c7211 */ /* 0x001fe400078ec0ff */
[----:B------:R-:W-:Y:S01]  /*6d20*/  SHF.L.U32 R6, R4, 0x1f, RZ ;  /* 0x0000001f04067819 */ /* 0x000fe200000006ff */
[----:B------:R-:W0:Y:S02]  /*6d30*/  @!P2 LDC R7, c[0x0][0x500] ;  /* 0x00014000ff07ab82 */ /* 0x000e240000000800 */
[----:B------:R-:W-:-:S04]  /*6d40*/  IMAD R11, R5, 0x8, R12 ;  /* 0x00000008050b7824 */ /* 0x000fc800078e020c */
[----:B------:R-:W1:Y:S02]  /*6d50*/  SYNCS.PHASECHK.TRANS64.TRYWAIT P1, [R11+URZ+0x18], R6 ;  /* 0x000018060b0075a7 */ /* 0x000e64000802017f */
[----:B-1----:R-:W-:Y:S05]  /*6d60*/  @!P1 BRA `(.L_x_167) ;  /* 0x0000000c00b89947 */ /* 0x002fea0003800000 */
.L_x_188:
[----:B-1----:R-:W-:Y:S01]  /*6d70*/  PRMT R6, R9, 0x9910, RZ ;  /* 0x0000991009067816 */ /* 0x002fe200000000ff */
[----:B0-----:R0:W-:Y:S03]  /*6d80*/  @!P2 SYNCS.ARRIVE.TRANS64 RZ, [R11+URZ], R7 ;  /* 0x000000070bffa9a7 */ /* 0x0011e6000800003f */
[----:B------:R-:W-:-:S13]  /*6d90*/  ISETP.NE.AND P1, PT, R6, 0x2, PT ;  /* 0x000000020600780c */ /* 0x000fda0003f25270 */
[----:B0-----:R-:W-:Y:S05]  /*6da0*/  @P1 BRA `(.L_x_168) ;  /* 0x0000000000041947 */ /* 0x001fea0003800000 */
[----:B------:R-:W-:Y:S01]  /*6db0*/  BPT.TRAP 0x1 ;  /* 0x000000040000795c */ /* 0x000fe20000300000 */
.L_x_168:
[----:B------:R-:W-:Y:S05]  /*6dc0*/  @P0 BRA `(.L_x_169) ;  /* 0x0000000000040947 */ /* 0x000fea0003800000 */
[----:B------:R-:W-:Y:S01]  /*6dd0*/  BPT.TRAP 0x1 ;  /* 0x000000040000795c */ /* 0x000fe20000300000 */
.L_x_169:
[--C-:B------:R-:W-:Y:S01]  /*6de0*/  IMAD R6, R5, 0x4000, R12.reuse ;  /* 0x0000400005067824 */ /* 0x100fe200078e020c */
[----:B------:R-:W-:Y:S01]  /*6df0*/  R2UR UR34, R13 ;  /* 0x000000000d2272ca */ /* 0x000fe200000e0000 */
[----:B------:R-:W-:Y:S01]  /*6e00*/  IMAD R12, R5, 0x8000, R12 ;  /* 0x00008000050c7824 */ /* 0x000fe200078e020c */
[----:B------:R-:W-:Y:S01]  /*6e10*/  R2UR UR33, R11 ;  /* 0x000000000b2172ca */ /* 0x000fe200000e0000 */
[----:B------:R-:W-:Y:S01]  /*6e20*/  VIADD R14, R14, 0xffffffff ;  /* 0xffffffff0e0e7836 */ /* 0x000fe20000000000 */
[----:B------:R-:W-:Y:S01]  /*6e30*/  R2UR UR24, R6 ;  /* 0x00000000061872ca */ /* 0x000fe200000e0000 */
[----:B------:R-:W-:Y:S01]  /*6e40*/  UIADD3 UR6, UP0, UR22, 0xf0, URZ ;  /* 0x000000f016067890 */ /* 0x000fe2000ff1e03f */
[----:B------:R-:W-:Y:S01]  /*6e50*/  R2UR UR8, R12 ;  /* 0x000000000c0872ca */ /* 0x000fe200000e0000 */
[----:B------:R-:W-:Y:S01]  /*6e60*/  UIADD3 UR30, UP1, UR22, 0x1f0, URZ ;  /* 0x000001f0161e7890 */ /* 0x000fe2000ff3e03f */
[----:B------:R-:W-:Y:S01]  /*6e70*/  R2UR UR36, R19 ;  /* 0x00000000132472ca */ /* 0x000fe200000e0000 */
[----:B------:R-:W-:Y:S01]  /*6e80*/  UIADD3.X UR7, URZ, UR23, URZ, UP0, !UPT ;  /* 0x000000173f077290 */ /* 0x000fe200087fe43f */
[----:B------:R-:W-:Y:S01]  /*6e90*/  R2UR UR35, R22 ;  /* 0x00000000162372ca */ /* 0x000fe200000e0000 */
[----:B------:R-:W-:Y:S01]  /*6ea0*/  UIADD3.X UR31, URZ, UR23, URZ, UP1, !UPT ;  /* 0x000000173f1f7290 */ /* 0x000fe20008ffe43f */
[----:B------:R-:W-:Y:S01]  /*6eb0*/  R2UR UR19, R18 ;  /* 0x00000000121372ca */ /* 0x000fe200000e0000 */
[----:B------:R-:W-:Y:S01]  /*6ec0*/  UIADD3 UR26, UR34, 0x40, URZ ;  /* 0x00000040221a7890 */ /* 0x000fe2000fffe03f */
[----:B------:R-:W-:Y:S01]  /*6ed0*/  ISETP.GT.AND P3, PT, R14, 0x1, PT ;  /* 0x000000010e00780c */ /* 0x000fe20003f64270 */
[----:B------:R-:W-:Y:S01]  /*6ee0*/  VIADD R5, R5, 0x1 ;  /* 0x0000000105057836 */ /* 0x000fe20000000000 */
[----:B------:R-:W-:Y:S01]  /*6ef0*/  UMOV UR14, 0x0 ;  /* 0x00000000000e7882 */ /* 0x000fe20000000000 */
[----:B------:R-:W-:Y:S01]  /*6f00*/  UIADD3 UR32, UR24, 0x100, URZ ;  /* 0x0000010018207890 */ /* 0x000fe2000fffe03f */
[----:B------:R-:W-:Y:S01]  /*6f10*/  VIADD R13, R13, 0x80 ;  /* 0x000000800d0d7836 */ /* 0x000fe20000000000 */
[----:B------:R-:W-:Y:S01]  /*6f20*/  UIADD3 UR24, UR24, 0x2100, URZ ;  /* 0x0000210018187890 */ /* 0x000fe2000fffe03f */
[----:B------:R-:W-:Y:S01]  /*6f30*/  ISETP.NE.AND P1, PT, R5, 0x3, PT ;  /* 0x000000030500780c */ /* 0x000fe20003f25270 */
[----:B------:R-:W-:-:S02]  /*6f40*/  UIADD3 UR16, UR8, 0xc100, URZ ;  /* 0x0000c10008107890 */ /* 0x000fc4000fffe03f */
[----:B------:R-:W-:Y:S01]  /*6f50*/  UIADD3 UR8, UR8, 0x10100, URZ ;  /* 0x0001010008087890 */ /* 0x000fe2000fffe03f */
[----:B------:R-:W-:Y:S01]  /*6f60*/  SEL R7, RZ, 0x1, P1 ;  /* 0x00000001ff077807 */ /* 0x000fe20000800000 */
[----:B------:R-:W-:Y:S01]  /*6f70*/  UMOV UR15, 0x10000000 ;  /* 0x10000000000f7882 */ /* 0x000fe20000000000 */
[----:B------:R-:W-:Y:S01]  /*6f80*/  UMOV UR25, UR33 ;  /* 0x0000002100197c82 */ /* 0x000fe20008000000 */
[----:B------:R-:W-:Y:S01]  /*6f90*/  UMOV UR28, UR36 ;  /* 0x00000024001c7c82 */ /* 0x000fe20008000000 */
[----:B------:R-:W-:Y:S01]  /*6fa0*/  UMOV UR27, UR35 ;  /* 0x00000023001b7c82 */ /* 0x000fe20008000000 */
[----:B------:R-:W-:Y:S01]  /*6fb0*/  UMOV UR17, UR33 ;  /* 0x0000002100117c82 */ /* 0x000fe20008000000 */
[----:B------:R-:W-:Y:S01]  /*6fc0*/  UMOV UR18, UR34 ;  /* 0x0000002200127c82 */ /* 0x000fe20008000000 */
[----:B------:R-:W-:Y:S01]  /*6fd0*/  UMOV UR20, UR36 ;  /* 0x0000002400147c82 */ /* 0x000fe20008000000 */
[----:B------:R0:W-:Y:S01]  /*6fe0*/  UTMALDG.3D [UR32], [UR6], desc[UR14] ;  /* 0x00000e20060075b4 */ /* 0x0001e20008011000 */
[----:B------:R-:W-:Y:S01]  /*6ff0*/  UMOV UR9, UR33 ;  /* 0x0000002100097c82 */ /* 0x000fe20008000000 */
[----:B------:R-:W-:Y:S01]  /*7000*/  UMOV UR11, UR19 ;  /* 0x00000013000b7c82 */ /* 0x000fe20008000000 */
[----:B------:R-:W-:Y:S01]  /*7010*/  UMOV UR12, UR36 ;  /* 0x00000024000c7c82 */ /* 0x000fe20008000000 */
[----:B------:R-:W-:Y:S01]  /*7020*/  UMOV UR10, UR26 ;  /* 0x0000001a000a7c82 */ /* 0x000fe20008000000 */
[----:B------:R-:W-:-:S02]  /*7030*/  LOP3.LUT R4, R4, R7, RZ, 0x3c, !PT ;  /* 0x0000000704047212 */ /* 0x000fc400078e3cff */
[----:B------:R-:W-:Y:S01]  /*7040*/  SEL R5, R5, RZ, P1 ;  /* 0x000000ff05057207 */ /* 0x000fe20000800000 */
[----:B------:R0:W-:Y:S01]  /*7050*/  UTMALDG.3D [UR24], [UR6], desc[UR14] ;  /* 0x00000e18060075b4 */ /* 0x0001e20008011000 */
[----:B------:R0:W-:Y:S01]  /*7060*/  UTMALDG.3D [UR16], [UR30], desc[UR14] ;  /* 0x00000e101e0075b4 */ /* 0x0001e20008011000 */
[----:B------:R0:W-:Y:S02]  /*7070*/  UTMALDG.3D [UR8], [UR30], desc[UR14] ;  /* 0x00000e081e0075b4 */ /* 0x0001e40008011000 */
[----:B0-----:R-:W-:Y:S05]  /*7080*/  @P3 BRA `(.L_x_170) ;  /* 0xfffffffc00183947 */ /* 0x001fea000383ffff */
.L_x_166:
[----:B------:R-:W-:Y:S05]  /*7090*/  BSYNC B1 ;  /* 0x0000000000017941 */ /* 0x000fea0003800000 */
.L_x_165:
[----:B------:R-:W2:Y:S01]  /*70a0*/  LDL.64 R20, [R1] ;  /* 0x0000000001147983 */ /* 0x000ea20000100a00 */
[----:B------:R-:W-:Y:S01]  /*70b0*/  LOP3.LUT P4, RZ, R10, 0xff, RZ, 0xc0, !PT ;  /* 0x000000ff0aff7812 */ /* 0x000fe2000788c0ff */
[----:B------:R-:W-:Y:S01]  /*70c0*/  VIADD R7, R8, UR40 ;  /* 0x0000002808077c36 */ /* 0x000fe20008000000 */
[----:B------:R-:W-:Y:S01]  /*70d0*/  ULDC.64 UR6, c[0x0][0x650] ;  /* 0x0001940000067ab9 */ /* 0x000fe20000000a00 */
[----:B------:R-:W-:Y:S01]  /*70e0*/  IMAD.U32 R8, RZ, RZ, UR40 ;  /* 0x00000028ff087e24 */ /* 0x000fe2000f8e00ff */
[----:B------:R-:W-:Y:S01]  /*70f0*/  UISETP.GE.U32.AND UP0, UPT, UR40, 0x3, UPT ;  /* 0x000000032800788c */ /* 0x000fe2000bf06070 */
[----:B------:R-:W-:Y:S01]  /*7100*/  BSSY B1, `(.L_x_171) ;  /* 0x000006b000017945 */ /* 0x000fe20003800000 */
[----:B------:R-:W-:Y:S01]  /*7110*/  ISETP.GT.U32.AND P1, PT, R7, 0x2, PT ;  /* 0x000000020700780c */ /* 0x000fe20003f24070 */
[----:B------:R-:W-:Y:S01]  /*7120*/  IMAD.MOV.U32 R22, RZ, RZ, -0x1 ;  /* 0xffffffffff167424 */ /* 0x000fe200078e00ff */
[----:B------:R-:W-:Y:S01]  /*7130*/  PRMT R10, RZ, 0x7610, R10 ;  /* 0x00007610ff0a7816 */ /* 0x000fe2000000000a */
[----:B------:R-:W-:Y:S01]  /*7140*/  IMAD.MOV.U32 R18, RZ, RZ, -0x1 ;  /* 0xffffffffff127424 */ /* 0x000fe200078e00ff */
[----:B------:R-:W-:Y:S01]  /*7150*/  ISETP.LT.U32.AND P1, PT, R8, 0x3, P1 ;  /* 0x000000030800780c */ /* 0x000fe20000f21070 */
[----:B------:R-:W-:Y:S01]  /*7160*/  IMAD.MOV.U32 R19, RZ, RZ, -0x1 ;  /* 0xffffffffff137424 */ /* 0x000fe200078e00ff */
[----:B------:R-:W-:Y:S01]  /*7170*/  PLOP3.LUT P3, PT, PT, PT, UP0, 0x80, 0x0 ;  /* 0x000000000000781c */ /* 0x000fe20003f6f008 */
[----:B------:R-:W0:Y:S01]  /*7180*/  @P4 S2R R5, SR_CgaCtaId ;  /* 0x0000000000054919 */ /* 0x000e220000008800 */
[----:B------:R-:W-:-:S04]  /*7190*/  @P4 MOV R4, 0x400 ;  /* 0x0000040000044802 */ /* 0x000fc80000000f00 */
[----:B0-----:R-:W-:Y:S01]  /*71a0*/  @P4 LEA R6, R5, R4, 0x18 ;  /* 0x0000000405064211 */ /* 0x001fe200078ec0ff */
[----:B------:R-:W-:Y:S01]  /*71b0*/  IMAD.WIDE.U32 R4, R7, -0x55555555, RZ ;  /* 0xaaaaaaab07047825 */ /* 0x000fe200078e00ff */
[----:B------:R-:W-:Y:S02]  /*71c0*/  SEL R4, RZ, 0x1, !P1 ;  /* 0x00000001ff047807 */ /* 0x000fe40004800000 */
[----:B------:R0:W-:Y:S02]  /*71d0*/  @P4 SYNCS.ARRIVE.TRANS64.A1T0 RZ, [R6+URZ+0x68], RZ ;  /* 0x000068ff06ff49a7 */ /* 0x0001e4000810003f */
[----:B------:R-:W-:Y:S02]  /*71e0*/  LOP3.LUT R3, R3, R4, RZ, 0x3c, !PT ;  /* 0x0000000403037212 */ /* 0x000fe400078e3cff */
[----:B------:R-:W-:Y:S02]  /*71f0*/  PRMT R4, RZ, 0x7610, R4 ;  /* 0x00007610ff047816 */ /* 0x000fe40000000004 */
[----:B0-----:R-:W-:-:S04]  /*7200*/  SHF.R.U32.HI R6, RZ, 0x1, R5 ;  /* 0x00000001ff067819 */ /* 0x001fc80000011605 */
[----:B------:R-:W-:Y:S01]  /*7210*/  @P3 LOP3.LUT R3, R3, 0x1, R6, 0x78, !PT ;  /* 0x0000000103033812 */ /* 0x000fe200078e7806 */
[----:B------:R-:W-:Y:S01]  /*7220*/  IMAD R8, R6, -0x3, R7 ;  /* 0xfffffffd06087824 */ /* 0x000fe200078e0207 */
[----:B--2---:R-:W-:-:S04]  /*7230*/  IADD3 R16, P4, R16, R20, RZ ;  /* 0x0000001410107210 */ /* 0x004fc80007f9e0ff */
[----:B------:R-:W-:Y:S01]  /*7240*/  ISETP.GE.U32.AND P1, PT, R16, UR6, PT ;  /* 0x0000000610007c0c */ /* 0x000fe2000bf26070 */
[----:B------:R-:W-:-:S05]  /*7250*/  IMAD.X R17, R17, 0x1, R0, P4 ;  /* 0x0000000111117824 */ /* 0x000fca00020e0600 */
[----:B------:R-:W-:-:S13]  /*7260*/  ISETP.GE.U32.AND.EX P1, PT, R17, UR7, PT, P1 ;  /* 0x0000000711007c0c */ /* 0x000fda000bf26110 */
[----:B------:R-:W-:Y:S05]  /*7270*/  @P1 BRA `(.L_x_172) ;  /* 0x00000004004c1947 */ /* 0x000fea0003800000 */
[----:B------:R-:W0:Y:S01]  /*7280*/  S2R R12, SR_CTAID.X ;  /* 0x00000000000c7919 */ /* 0x000e220000002500 */
[----:B------:R-:W-:Y:S01]  /*7290*/  ULDC.64 UR6, c[0x0][0x628] ;  /* 0x00018a0000067ab9 */ /* 0x000fe20000000a00 */
[----:B------:R-:W1:Y:S01]  /*72a0*/  LDC R13, c[0x0][0x144] ;  /* 0x00005100ff0d7b82 */ /* 0x000e620000000800 */
[----:B------:R-:W-:Y:S01]  /*72b0*/  ISETP.NE.U32.AND P1, PT, RZ, UR6, PT ;  /* 0x00000006ff007c0c */ /* 0x000fe2000bf25070 */
[----:B------:R-:W2:Y:S01]  /*72c0*/  S2R R11, SR_CTAID.Y ;  /* 0x00000000000b7919 */ /* 0x000ea20000002600 */
[----:B------:R-:W-:Y:S01]  /*72d0*/  ULDC UR8, c[0x0][0x150] ;  /* 0x0000540000087ab9 */ /* 0x000fe20000000800 */
[----:B------:R-:W-:Y:S01]  /*72e0*/  ULDC UR9, c[0x0][0x630] ;  /* 0x00018c0000097ab9 */ /* 0x000fe20000000800 */
[----:B------:R-:W-:Y:S01]  /*72f0*/  ISETP.NE.AND.EX P1, PT, RZ, UR7, PT, P1 ;  /* 0x00000007ff007c0c */ /* 0x000fe2000bf25310 */
[----:B------:R-:W-:Y:S01]  /*7300*/  IMAD.MOV.U32 R4, RZ, RZ, R16 ;  /* 0x000000ffff047224 */ /* 0x000fe200078e0010 */
[----:B0-----:R-:W-:-:S05]  /*7310*/  I2FP.F32.U32 R5, R12 ;  /* 0x0000000c00057245 */ /* 0x001fca0000201000 */
[----:B------:R-:W-:Y:S01]  /*7320*/  FMUL R14, R5, UR8 ;  /* 0x00000008050e7c20 */ /* 0x000fe20008400000 */
[----:B------:R-:W-:-:S05]  /*7330*/  IMAD.MOV.U32 R5, RZ, RZ, R17 ;  /* 0x000000ffff057224 */ /* 0x000fca00078e0011 */
[----:B--2---:R-:W-:Y:S05]  /*7340*/  @!P1 BRA `(.L_x_173) ;  /* 0x0000000000289947 */ /* 0x004fea0003800000 */
[----:B------:R-:W-:Y:S02]  /*7350*/  ULDC UR8, c[0x0][0x634] ;  /* 0x00018d0000087ab9 */ /* 0x000fe40000000800 */
[----:B------:R-:W-:-:S05]  /*7360*/  IADD3 R5, P1, R16, UR8, RZ ;  /* 0x0000000810057c10 */ /* 0x000fca000ff3e0ff */
[----:B------:R-:W-:-:S04]  /*7370*/  IMAD.X R15, RZ, RZ, R17, P1 ;  /* 0x000000ffff0f7224 */ /* 0x000fc800008e0611 */
[----:B------:R-:W-:-:S04]  /*7380*/  IMAD.WIDE.U32 R6, R15, UR6, RZ ;  /* 0x000000060f067c25 */ /* 0x000fc8000f8e00ff */
[----:B------:R-:W-:-:S04]  /*7390*/  IMAD.WIDE.U32 R6, P1, R5, UR7, R6 ;  /* 0x0000000705067c25 */ /* 0x000fc8000f820006 */
[----:B------:R-:W-:-:S04]  /*73a0*/  IMAD.WIDE.U32 R4, R5, UR6, RZ ;  /* 0x0000000605047c25 */ /* 0x000fc8000f8e00ff */
[----:B------:R-:W-:Y:S01]  /*73b0*/  IMAD.MOV.U32 R4, RZ, RZ, R7 ;  /* 0x000000ffff047224 */ /* 0x000fe200078e0007 */
[----:B------:R-:W-:Y:S01]  /*73c0*/  IADD3 RZ, P3, R5, R6, RZ ;  /* 0x0000000605ff7210 */ /* 0x000fe20007f7e0ff */
[----:B------:R-:W-:-:S04]  /*73d0*/  IMAD.X R5, RZ, RZ, RZ, P1 ;  /* 0x000000ffff057224 */ /* 0x000fc800008e06ff */
[----:B------:R-:W-:-:S08]  /*73e0*/  IMAD.WIDE.U32.X R4, R15, UR7, R4, P3 ;  /* 0x000000070f047c25 */ /* 0x000fd000098e0404 */
.L_x_173:
[--C-:B------:R-:W-:Y:S01]  /*73f0*/  SHF.R.U64 R19, R4, UR9, R5.reuse ;  /* 0x0000000904137c19 */ /* 0x100fe20008001205 */
[----:B------:R-:W0:Y:S01]  /*7400*/  F2I.U32.TRUNC.NTZ R14, R14 ;  /* 0x0000000e000e7305 */ /* 0x000e22000020f000 */
[----:B------:R-:W-:Y:S01]  /*7410*/  SHF.R.U32.HI R4, RZ, UR9, R5 ;  /* 0x00000009ff047c19 */ /* 0x000fe20008011605 */
[----:B------:R-:W-:Y:S01]  /*7420*/  ULDC.64 UR6, c[0x0][0x620] ;  /* 0x0001880000067ab9 */ /* 0x000fe20000000a00 */
[----:B------:R-:W-:Y:S01]  /*7430*/  IADD3 R7, P1, RZ, -R19, RZ ;  /* 0x80000013ff077210 */ /* 0x000fe20007f3e0ff */
[----:B------:R-:W-:Y:S01]  /*7440*/  ULDC.64 UR8, c[0x0][0x640] ;  /* 0x0001900000087ab9 */ /* 0x000fe20000000a00 */
[----:B------:R-:W2:Y:S03]  /*7450*/  LDC R18, c[0x0][0x148] ;  /* 0x00005200ff127b82 */ /* 0x000ea60000000800 */
[----:B------:R-:W-:Y:S01]  /*7460*/  IMAD.X R4, RZ, RZ, ~R4, P1 ;  /* 0x000000ffff047224 */ /* 0x000fe200008e0e04 */
[----:B------:R-:W-:-:S03]  /*7470*/  ISETP.NE.U32.AND P1, PT, RZ, UR8, PT ;  /* 0x00000008ff007c0c */ /* 0x000fc6000bf25070 */
[----:B------:R-:W-:Y:S01]  /*7480*/  IMAD R6, R4, UR6, RZ ;  /* 0x0000000604067c24 */ /* 0x000fe2000f8e02ff */
[----:B------:R-:W-:Y:S01]  /*7490*/  ISETP.NE.AND.EX P1, PT, RZ, UR9, PT, P1 ;  /* 0x00000009ff007c0c */ /* 0x000fe2000bf25310 */
[----:B------:R-:W-:Y:S01]  /*74a0*/  IMAD.WIDE.U32 R4, R7, UR6, R16 ;  /* 0x0000000607047c25 */ /* 0x000fe2000f8e0010 */
[----:B------:R-:W-:-:S03]  /*74b0*/  ULDC UR6, c[0x0][0x618] ;  /* 0x0001860000067ab9 */ /* 0x000fc60000000800 */
[----:B------:R-:W-:Y:S01]  /*74c0*/  IMAD R7, R7, UR7, R6 ;  /* 0x0000000707077c24 */ /* 0x000fe2000f8e0206 */
[----:B------:R-:W-:Y:S01]  /*74d0*/  ULDC UR7, c[0x0][0x154] ;  /* 0x0000550000077ab9 */ /* 0x000fe20000000800 */
[----:B0-----:R-:W-:Y:S02]  /*74e0*/  IMAD.MOV R6, RZ, RZ, -R14 ;  /* 0x000000ffff067224 */ /* 0x001fe400078e0a0e */
[----:B------:R-:W-:Y:S02]  /*74f0*/  IMAD.IADD R5, R5, 0x1, R7 ;  /* 0x0000000105057824 */ /* 0x000fe400078e0207 */
[----:B-1----:R-:W-:Y:S01]  /*7500*/  IMAD R12, R13, R6, R12 ;  /* 0x000000060d0c7224 */ /* 0x002fe200078e020c */
[----:B------:R-:W-:Y:S02]  /*7510*/  I2FP.F32.U32 R6, R11 ;  /* 0x0000000b00067245 */ /* 0x000fe40000201000 */
[--C-:B------:R-:W-:Y:S02]  /*7520*/  SHF.R.U64 R13, R4, UR6, R5.reuse ;  /* 0x00000006040d7c19 */ /* 0x100fe40008001205 */
[----:B------:R-:W-:Y:S01]  /*7530*/  SHF.R.U32.HI R4, RZ, UR6, R5 ;  /* 0x00000006ff047c19 */ /* 0x000fe20008011605 */
[----:B------:R-:W-:Y:S01]  /*7540*/  FMUL R6, R6, UR7 ;  /* 0x0000000706067c20 */ /* 0x000fe20008400000 */
[----:B------:R-:W-:-:S02]  /*7550*/  ULDC UR6, c[0x0][0x608] ;  /* 0x0001820000067ab9 */ /* 0x000fc40000000800 */
[--C-:B------:R-:W-:Y:S01]  /*7560*/  SHF.R.U64 R15, R13, UR6, R4.reuse ;  /* 0x000000060d0f7c19 */ /* 0x100fe20008001204 */
[----:B------:R0:W1:Y:S01]  /*7570*/  F2I.U32.TRUNC.NTZ R20, R6 ;  /* 0x0000000600147305 */ /* 0x000062000020f000 */
[----:B------:R-:W-:Y:S01]  /*7580*/  SHF.R.U32.HI R4, RZ, UR6, R4 ;  /* 0x00000006ff047c19 */ /* 0x000fe20008011604 */
[----:B------:R-:W-:-:S03]  /*7590*/  ULDC UR6, c[0x0][0x658] ;  /* 0x0001960000067ab9 */ /* 0x000fc60000000800 */
[--C-:B------:R-:W-:Y:S02]  /*75a0*/  SHF.R.U64 R14, R15, UR6, R4.reuse ;  /* 0x000000060f0e7c19 */ /* 0x100fe40008001204 */
[----:B------:R-:W-:-:S03]  /*75b0*/  SHF.R.U32.HI R21, RZ, UR6, R4 ;  /* 0x00000006ff157c19 */ /* 0x000fc60008011604 */
[----:B------:R-:W-:Y:S02]  /*75c0*/  IMAD.MOV.U32 R4, RZ, RZ, R14 ;  /* 0x000000ffff047224 */ /* 0x000fe400078e000e */
[----:B------:R-:W-:Y:S01]  /*75d0*/  IMAD.MOV.U32 R5, RZ, RZ, R21 ;  /* 0x000000ffff057224 */ /* 0x000fe200078e0015 */
[----:B0-----:R-:W-:Y:S06]  /*75e0*/  @!P1 BRA `(.L_x_174) ;  /* 0x0000000000289947 */ /* 0x001fec0003800000 */
        /* <DEDUP_REMOVED lines=10> */
.L_x_174:
[----:B------:R-:W-:Y:S01]  /*7690*/  ISETP.NE.AND P1, PT, R2, 0x1, PT ;  /* 0x000000010200780c */ /* 0x000fe20003f25270 */
[----:B------:R-:W-:Y:S01]  /*76a0*/  ULDC UR6, c[0x0][0x648] ;  /* 0x0001920000067ab9 */ /* 0x000fe20000000800 */
[----:B------:R-:W-:Y:S01]  /*76b0*/  LOP3.LUT R15, R15, UR5, RZ, 0xc0, !PT ;  /* 0x000000050f0f7c12 */ /* 0x000fe2000f8ec0ff */
[----:B-1----:R-:W-:Y:S01]  /*76c0*/  IMAD.MOV R20, RZ, RZ, -R20 ;  /* 0x000000ffff147224 */ /* 0x002fe200078e0a14 */
[----:B------:R-:W-:Y:S01]  /*76d0*/  SHF.R.U64 R4, R4, UR6, R5 ;  /* 0x0000000604047c19 */ /* 0x000fe20008001205 */
[----:B------:R-:W-:Y:S01]  /*76e0*/  ULDC UR6, c[0x0][0x638] ;  /* 0x00018e0000067ab9 */ /* 0x000fe20000000800 */
[----:B------:R-:W-:Y:S01]  /*76f0*/  LOP3.LUT R13, R13, UR4, RZ, 0xc0, !PT ;  /* 0x000000040d0d7c12 */ /* 0x000fe2000f8ec0ff */
[----:B------:R-:W-:Y:S02]  /*7700*/  ULDC UR7, c[0x0][0x610] ;  /* 0x0001840000077ab9 */ /* 0x000fe40000000800 */
[----:B------:R-:W-:Y:S02]  /*7710*/  IMAD.MOV R5, RZ, RZ, -R4 ;  /* 0x000000ffff057224 */ /* 0x000fe400078e0a04 */
[----:B------:R-:W-:-:S02]  /*7720*/  IMAD R15, R4, UR13, R15 ;  /* 0x0000000d040f7c24 */ /* 0x000fc4000f8e020f */
[----:B--2---:R-:W-:Y:S02]  /*7730*/  @P1 IMAD R12, R18, R20, R11 ;  /* 0x00000014120c1224 */ /* 0x004fe400078e020b */
[----:B------:R-:W-:Y:S01]  /*7740*/  IMAD R14, R5, UR6, R14 ;  /* 0x00000006050e7c24 */ /* 0x000fe2000f8e020e */
[----:B------:R-:W-:Y:S01]  /*7750*/  ULDC UR6, c[0x0][0x600] ;  /* 0x0001800000067ab9 */ /* 0x000fe20000000800 */
[----:B------:R-:W-:Y:S02]  /*7760*/  IMAD R12, R15, UR7, R12 ;  /* 0x000000070f0c7c24 */ /* 0x000fe4000f8e020c */
[----:B------:R-:W-:Y:S02]  /*7770*/  IMAD R5, R14, UR6, R13 ;  /* 0x000000060e057c24 */ /* 0x000fe4000f8e020d */
[----:B------:R-:W-:-:S03]  /*7780*/  IMAD.MOV.U32 R4, RZ, RZ, 0x1 ;  /* 0x00000001ff047424 */ /* 0x000fc600078e00ff */
[----:B------:R-:W-:Y:S02]  /*7790*/  SEL R18, R5, R12, !P1 ;  /* 0x0000000c05127207 */ /* 0x000fe40004800000 */
[----:B------:R-:W-:-:S07]  /*77a0*/  SEL R22, R12, R5, !P1 ;  /* 0x000000050c167207 */ /* 0x000fce0004800000 */
.L_x_172:
[----:B------:R-:W-:Y:S05]  /*77b0*/  BSYNC B1 ;  /* 0x0000000000017941 */ /* 0x000fea0003800000 */
.L_x_171:
[----:B------:R-:W-:-:S13]  /*77c0*/  LOP3.LUT P1, RZ, R4, 0xff, RZ, 0xc0, !PT ;  /* 0x000000ff04ff7812 */ /* 0x000fda000782c0ff */
[----:B------:R-:W-:Y:S05]  /*77d0*/  @P1 BRA `(.L_x_175) ;  /* 0xfffffff400101947 */ /* 0x000fea000383ffff */
[----:B------:R-:W-:Y:S05]  /*77e0*/  BSYNC B0 ;  /* 0x0000000000007941 */ /* 0x000fea0003800000 */
.L_x_163:
[----:B------:R-:W-:-:S03]  /*77f0*/  UMOV UR6, 0xffffffff ;  /* 0xffffffff00067882 */ /* 0x000fc60000000000 */
[----:B------:R-:W-:Y:S05]  /*7800*/  BRA.DIV UR6, `(.L_x_176) ;  /* 0x0000000606247947 */ /* 0x000fea000b800000 */
[----:B------:R-:W-:-:S13]  /*7810*/  ELECT P6, URZ, PT ;  /* 0x00000000003f782f */ /* 0x000fda00038c0000 */
.L_x_191:
[----:B------:R-:W-:Y:S04]  /*7820*/  BSSY B0, `(.L_x_177) ;  /* 0x0000022000007945 */ /* 0x000fe80003800000 */
[----:B------:R-:W-:Y:S05]  /*7830*/  @!P6 BRA `(.L_x_178) ;  /* 0x000000000080e947 */ /* 0x000fea0003800000 */
[----:B------:R-:W-:-:S04]  /*7840*/  LOP3.LUT R23, R23, 0x2, RZ, 0xfc, !PT ;  /* 0x0000000217177812 */ /* 0x000fc800078efcff */
[----:B------:R-:W-:-:S13]  /*7850*/  ISETP.NE.AND P0, PT, R23, 0x3, PT ;  /* 0x000000031700780c */ /* 0x000fda0003f05270 */
[----:B------:R-:W-:Y:S05]  /*7860*/  @!P0 BRA `(.L_x_179) ;  /* 0x0000000000048947 */ /* 0x000fea0003800000 */
[----:B------:R-:W-:Y:S01]  /*7870*/  BPT.TRAP 0x1 ;  /* 0x000000040000795c */ /* 0x000fe20000300000 */
.L_x_179:
[----:B------:R-:W0:Y:S01]  /*7880*/  S2R R5, SR_CgaCtaId ;  /* 0x0000000000057919 */ /* 0x000e220000008800 */
[----:B------:R-:W-:Y:S02]  /*7890*/  MOV R0, 0x400 ;  /* 0x0000040000007802 */ /* 0x000fe40000000f00 */
[----:B------:R-:W-:Y:S02]  /*78a0*/  SHF.L.U32 R2, R3, 0x1f, RZ ;  /* 0x0000001f03027819 */ /* 0x000fe400000006ff */
[----:B0-----:R-:W-:-:S05]  /*78b0*/  LEA R5, R5, R0, 0x18 ;  /* 0x0000000005057211 */ /* 0x001fca00078ec0ff */
[----:B------:R-:W-:-:S04]  /*78c0*/  VIADD R5, R5, 0x18 ;  /* 0x0000001805057836 */ /* 0x000fc80000000000 */
[C---:B------:R-:W-:Y:S02]  /*78d0*/  IMAD R7, R8.reuse, 0x8, R5 ;  /* 0x0000000808077824 */ /* 0x040fe400078e0205 */
[----:B------:R-:W-:Y:S02]  /*78e0*/  VIADD R8, R8, 0x1 ;  /* 0x0000000108087836 */ /* 0x000fe40000000000 */
[----:B------:R-:W0:Y:S03]  /*78f0*/  SYNCS.PHASECHK.TRANS64.TRYWAIT P0, [R7+URZ], R2 ;  /* 0x00000002070075a7 */ /* 0x000e26000800017f */
[----:B------:R-:W-:-:S04]  /*7900*/  ISETP.NE.AND P1, PT, R8, 0x3, PT ;  /* 0x000000030800780c */ /* 0x000fc80003f25270 */
[----:B------:R-:W-:Y:S02]  /*7910*/  SEL R0, RZ, 0x1, P1 ;  /* 0x00000001ff007807 */ /* 0x000fe40000800000 */
[----:B------:R-:W-:Y:S02]  /*7920*/  SEL R8, R8, RZ, P1 ;  /* 0x000000ff08087207 */ /* 0x000fe40000800000 */
[----:B------:R-:W-:-:S03]  /*7930*/  LOP3.LUT R9, R3, R0, RZ, 0x3c, !PT ;  /* 0x0000000003097212 */ /* 0x000fc600078e3cff */
[----:B------:R-:W-:Y:S01]  /*7940*/  IMAD R4, R8, 0x8, R5 ;  /* 0x0000000808047824 */ /* 0x000fe200078e0205 */
[----:B------:R-:W-:Y:S01]  /*7950*/  SHF.L.U32 R3, R9, 0x1f, RZ ;  /* 0x0000001f09037819 */ /* 0x000fe200000006ff */
[----:B0-----:R-:W-:Y:S06]  /*7960*/  @!P0 BRA `(.L_x_180) ;  /* 0x0000000000ec8947 */ /* 0x001fec0003800000 */
.L_x_192:
[----:B------:R-:W1:Y:S01]  /*7970*/  SYNCS.PHASECHK.TRANS64.TRYWAIT P0, [R4+URZ], R3 ;  /* 0x00000003040075a7 */ /* 0x000e62000800017f */
[----:B------:R-:W-:-:S05]  /*7980*/  VIADD R0, R8, 0x1 ;  /* 0x0000000108007836 */ /* 0x000fca0000000000 */
[----:B------:R-:W-:-:S04]  /*7990*/  ISETP.NE.AND P1, PT, R0, 0x3, PT ;  /* 0x000000030000780c */ /* 0x000fc80003f25270 */
[----:B0-----:R-:W-:Y:S02]  /*79a0*/  SEL R2, RZ, 0x1, P1 ;  /* 0x00000001ff027807 */ /* 0x001fe40000800000 */
[----:B------:R-:W-:Y:S02]  /*79b0*/  SEL R0, R0, RZ, P1 ;  /* 0x000000ff00007207 */ /* 0x000fe40000800000 */
[----:B------:R-:W-:Y:S01]  /*79c0*/  LOP3.LUT R2, R9, R2, RZ, 0x3c, !PT ;  /* 0x0000000209027212 */ /* 0x000fe200078e3cff */
[----:B-1----:R-:W-:Y:S06]  /*79d0*/  @!P0 BRA `(.L_x_181) ;  /* 0x0000000000e48947 */ /* 0x002fec0003800000 */
.L_x_193:
[----:B------:R-:W-:Y:S01]  /*79e0*/  IMAD R5, R0, 0x8, R5 ;  /* 0x0000000800057824 */ /* 0x000fe200078e0205 */
[----:B------:R-:W-:-:S07]  /*79f0*/  SHF.L.U32 R0, R2, 0x1f, RZ ;  /* 0x0000001f02007819 */ /* 0x000fce00000006ff */
.L_x_182:
[----:B-1----:R1:W2:Y:S02]  /*7a00*/  SYNCS.PHASECHK.TRANS64.TRYWAIT P0, [R5+URZ], R0 ;  /* 0x00000000050075a7 */ /* 0x0022a4000800017f */
[----:B--2---:R-:W-:Y:S05]  /*7a10*/  @!P0 NANOSLEEP.SYNCS 0x989680 ;  /* 0x009896800000895d */ /* 0x004fea0003900000 */
[----:B------:R-:W2:Y:S02]  /*7a20*/  @!P0 SYNCS.PHASECHK.TRANS64 P0, [R5+URZ], R0 ;  /* 0x00000000050085a7 */ /* 0x000ea4000800007f */
[----:B--2---:R-:W-:Y:S05]  /*7a30*/  @!P0 BRA `(.L_x_182) ;  /* 0xfffffffc00f08947 */ /* 0x004fea000383ffff */
.L_x_178:
[----:B------:R-:W-:Y:S05]  /*7a40*/  BSYNC B0 ;  /* 0x0000000000007941 */ /* 0x000fea0003800000 */
.L_x_177:
[----:B------:R-:W-:Y:S05]  /*7a50*/  EXIT ;  /* 0x000000000000794d */ /* 0x000fea0003800000 */
.L_x_15:
[----:B0-----:R-:W-:-:S04]  /*7a60*/  IMAD.U32 R3, RZ, RZ, UR43 ;  /* 0x0000002bff037e24 */ /* 0x001fc8000f8e00ff */
[----:B------:R0:W1:Y:S03]  /*7a70*/  SYNCS.PHASECHK.TRANS64.TRYWAIT P0, [R3+URZ+-0x8], R0 ;  /* 0xfffff800030075a7 */ /* 0x000066000800017f */
[----:B-1----:R-:W-:Y:S05]  /*7a80*/  @!P0 NANOSLEEP.SYNCS 0x989680 ;  /* 0x009896800000895d */ /* 0x002fea0003900000 */
[----:B------:R-:W1:Y:S02]  /*7a90*/  @!P0 SYNCS.PHASECHK.TRANS64 P0, [R3+URZ+-0x8], R0 ;  /* 0xfffff800030085a7 */ /* 0x000e64000800007f */
[----:B-1----:R-:W-:Y:S05]  /*7aa0*/  @!P0 BRA `(.L_x_15) ;  /* 0xfffffffc00ec8947 */ /* 0x002fea000383ffff */
[----:B------:R-:W-:Y:S05]  /*7ab0*/  BRA `(.L_x_183) ;  /* 0xffffff98009c7947 */ /* 0x000fea000383ffff */
.L_x_20:
[----:B-1----:R1:W2:Y:S02]  /*7ac0*/  SYNCS.PHASECHK.TRANS64.TRYWAIT P1, [R3+URZ], R0 ;  /* 0x00000000030075a7 */ /* 0x0022a4000802017f */
[----:B--2---:R-:W-:Y:S05]  /*7ad0*/  @!P1 NANOSLEEP.SYNCS 0x989680 ;  /* 0x009896800000995d */ /* 0x004fea0003900000 */
[----:B------:R-:W2:Y:S02]  /*7ae0*/  @!P1 SYNCS.PHASECHK.TRANS64 P1, [R3+URZ], R0 ;  /* 0x00000000030095a7 */ /* 0x000ea4000802007f */
[----:B--2---:R-:W-:Y:S05]  /*7af0*/  @!P1 BRA `(.L_x_20) ;  /* 0xfffffffc00f09947 */ /* 0x004fea000383ffff */
[----:B------:R-:W-:Y:S05]  /*7b00*/  BRA `(.L_x_19) ;  /* 0xffffff9c00107947 */ /* 0x000fea000383ffff */
.L_x_25:
[----:B-1----:R-:W-:-:S04]  /*7b10*/  IMAD.U32 R4, RZ, RZ, UR8 ;  /* 0x00000008ff047e24 */ /* 0x002fc8000f8e00ff */
[----:B------:R1:W2:Y:S03]  /*7b20*/  SYNCS.PHASECHK.TRANS64.TRYWAIT P1, [R4+URZ], R3 ;  /* 0x00000003040075a7 */ /* 0x0002a6000802017f */
[----:B--2---:R-:W-:Y:S05]  /*7b30*/  @!P1 NANOSLEEP.SYNCS 0x989680 ;  /* 0x009896800000995d */ /* 0x004fea0003900000 */
[----:B------:R-:W2:Y:S02]  /*7b40*/  @!P1 SYNCS.PHASECHK.TRANS64 P1, [R4+URZ], R3 ;  /* 0x00000003040095a7 */ /* 0x000ea4000802007f */
[----:B--2---:R-:W-:Y:S05]  /*7b50*/  @!P1 BRA `(.L_x_25) ;  /* 0xfffffffc00ec9947 */ /* 0x004fea000383ffff */
[----:B------:R-:W-:Y:S05]  /*7b60*/  BRA `(.L_x_24) ;  /* 0xffffffa000507947 */ /* 0x000fea000383ffff */
.L_x_31:
[----:B0-----:R-:W-:-:S04]  /*7b70*/  IMAD.U32 R3, RZ, RZ, UR43 ;  /* 0x0000002bff037e24 */ /* 0x001fc8000f8e00ff */
[----:B------:R0:W1:Y:S03]  /*7b80*/  SYNCS.PHASECHK.TRANS64.TRYWAIT P0, [R3+URZ+0x8], R0 ;  /* 0x00000800030075a7 */ /* 0x000066000800017f */
[----:B-1----:R-:W-:Y:S05]  /*7b90*/  @!P0 NANOSLEEP.SYNCS 0x989680 ;  /* 0x009896800000895d */ /* 0x002fea0003900000 */
[----:B------:R-:W1:Y:S02]  /*7ba0*/  @!P0 SYNCS.PHASECHK.TRANS64 P0, [R3+URZ+0x8], R0 ;  /* 0x00000800030085a7 */ /* 0x000e64000800007f */
[----:B-1----:R-:W-:Y:S05]  /*7bb0*/  @!P0 BRA `(.L_x_31) ;  /* 0xfffffffc00ec8947 */ /* 0x002fea000383ffff */
[----:B------:R-:W-:Y:S05]  /*7bc0*/  BRA `(.L_x_184) ;  /* 0xffffffa400ec7947 */ /* 0x000fea000383ffff */
.L_x_164:
[----:B------:R-:W-:Y:S01]  /*7bd0*/  BSSY B1, `(.L_x_185) ;  /* 0x0000006000017945 */ /* 0x000fe20003800000 */
[----:B------:R-:W-:-:S07]  /*7be0*/  IMAD.MOV.U32 R15, RZ, RZ, -0x1 ;  /* 0xffffffffff0f7424 */ /* 0x000fce00078e00ff */
[----:B-----5:R-:W-:Y:S05]  /*7bf0*/  WARPSYNC.COLLECTIVE R15, `(.L_x_186) ;  /* 0x000000000f0c7348 */ /* 0x020fea0003c00000 */
[----:B------:R-:W-:Y:S02]  /*7c00*/  ELECT P6, UR62, PT ;  /* 0x00000000003e782f */ /* 0x000fe400038c0000 */
[----:B------:R-:W-:Y:S01]  /*7c10*/  MOV R14, UR62 ;  /* 0x0000003e000e7c02 */ /* 0x000fe20008000f00 */
[----:B-----5:R-:W-:Y:S10]  /*7c20*/  ENDCOLLECTIVE ;  /* 0x000000000000791b */ /* 0x020ff40003800000 */
.L_x_186:
[----:B------:R-:W-:Y:S05]  /*7c30*/  BSYNC B1 ;  /* 0x0000000000017941 */ /* 0x000fea0003800000 */
.L_x_185:
[----:B------:R-:W-:Y:S05]  /*7c40*/  BRA `(.L_x_187) ;  /* 0xfffffff000007947 */ /* 0x000fea000383ffff */
.L_x_167:
[----:B-1----:R1:W2:Y:S02]  /*7c50*/  SYNCS.PHASECHK.TRANS64.TRYWAIT P1, [R11+URZ+0x18], R6 ;  /* 0x000018060b0075a7 */ /* 0x0022a4000802017f */
[----:B--2---:R-:W-:Y:S05]  /*7c60*/  @!P1 NANOSLEEP.SYNCS 0x989680 ;  /* 0x009896800000995d */ /* 0x004fea0003900000 */
[----:B------:R-:W2:Y:S02]  /*7c70*/  @!P1 SYNCS.PHASECHK.TRANS64 P1, [R11+URZ+0x18], R6 ;  /* 0x000018060b0095a7 */ /* 0x000ea4000802007f */
[----:B--2---:R-:W-:Y:S05]  /*7c80*/  @!P1 BRA `(.L_x_167) ;  /* 0xfffffffc00f09947 */ /* 0x004fea000383ffff */
[----:B------:R-:W-:Y:S05]  /*7c90*/  BRA `(.L_x_188) ;  /* 0xfffffff000347947 */ /* 0x000fea000383ffff */
.L_x_176:
[----:B------:R-:W-:Y:S01]  /*7ca0*/  BSSY B0, `(.L_x_189) ;  /* 0x0000006000007945 */ /* 0x000fe20003800000 */
[----:B------:R-:W-:-:S07]  /*7cb0*/  IMAD.MOV.U32 R15, RZ, RZ, -0x1 ;  /* 0xffffffffff0f7424 */ /* 0x000fce00078e00ff */
[----:B-----5:R-:W-:Y:S05]  /*7cc0*/  WARPSYNC.COLLECTIVE R15, `(.L_x_190) ;  /* 0x000000000f0c7348 */ /* 0x020fea0003c00000 */
[----:B------:R-:W-:Y:S02]  /*7cd0*/  ELECT P6, UR62, PT ;  /* 0x00000000003e782f */ /* 0x000fe400038c0000 */
[----:B------:R-:W-:Y:S01]  /*7ce0*/  MOV R14, UR62 ;  /* 0x0000003e000e7c02 */ /* 0x000fe20008000f00 */
[----:B-----5:R-:W-:Y:S10]  /*7cf0*/  ENDCOLLECTIVE ;  /* 0x000000000000791b */ /* 0x020ff40003800000 */
.L_x_190:
[----:B------:R-:W-:Y:S05]  /*7d00*/  BSYNC B0 ;  /* 0x0000000000007941 */ /* 0x000fea0003800000 */
.L_x_189:
[----:B------:R-:W-:Y:S05]  /*7d10*/  BRA `(.L_x_191) ;  /* 0xfffffff800c07947 */ /* 0x000fea000383ffff */
.L_x_180:
[----:B0-----:R0:W1:Y:S02]  /*7d20*/  SYNCS.PHASECHK.TRANS64.TRYWAIT P0, [R7+URZ], R2 ;  /* 0x00000002070075a7 */ /* 0x001064000800017f */
[----:B-1----:R-:W-:Y:S05]  /*7d30*/  @!P0 NANOSLEEP.SYNCS 0x989680 ;  /* 0x009896800000895d */ /* 0x002fea0003900000 */
[----:B------:R-:W1:Y:S02]  /*7d40*/  @!P0 SYNCS.PHASECHK.TRANS64 P0, [R7+URZ], R2 ;  /* 0x00000002070085a7 */ /* 0x000e64000800007f */
[----:B-1----:R-:W-:Y:S05]  /*7d50*/  @!P0 BRA `(.L_x_180) ;  /* 0xfffffffc00f08947 */ /* 0x002fea000383ffff */
[----:B------:R-:W-:Y:S05]  /*7d60*/  BRA `(.L_x_192) ;  /* 0xfffffffc00007947 */ /* 0x000fea000383ffff */
.L_x_181:
[----:B0-----:R0:W1:Y:S02]  /*7d70*/  SYNCS.PHASECHK.TRANS64.TRYWAIT P0, [R4+URZ], R3 ;  /* 0x00000003040075a7 */ /* 0x001064000800017f */
[----:B-1----:R-:W-:Y:S05]  /*7d80*/  @!P0 NANOSLEEP.SYNCS 0x989680 ;  /* 0x009896800000895d */ /* 0x002fea0003900000 */
[----:B------:R-:W1:Y:S02]  /*7d90*/  @!P0 SYNCS.PHASECHK.TRANS64 P0, [R4+URZ], R3 ;  /* 0x00000003040085a7 */ /* 0x000e64000800007f */
[----:B-1----:R-:W-:Y:S05]  /*7da0*/  @!P0 BRA `(.L_x_181) ;  /* 0xfffffffc00f08947 */ /* 0x002fea000383ffff */
[----:B------:R-:W-:Y:S05]  /*7db0*/  BRA `(.L_x_193) ;  /* 0xfffffffc00087947 */ /* 0x000fea000383ffff */
.L_x_194:
[----:B------:R-:W-:-:S00]  /*7dc0*/  BRA `(.L_x_194) ;  /* 0xfffffffc00fc7947 */ /* 0x000fc0000383ffff */
[----:B------:R-:W-:-:S00]  /*7dd0*/  NOP ;  /* 0x0000000000007918 */ /* 0x000fc00000000000 */
        /* <DEDUP_REMOVED lines=10> */
.L_x_195:


//--------------------- .nv.global.init           --------------------------
	.section	.nv.global.init,"aw",@progbits
.nv.global.init:
	.type		$str$22,@object
	.size		$str$22,($str$23 - $str$22)
$str$22:
        /*0000*/ 	.byte	0x6b, 0x5f, 0x74, 0x69, 0x6c, 0x65, 0x5f, 0x63, 0x6f, 0x75, 0x6e, 0x74, 0x20, 0x3e, 0x3d, 0x20
        /*0010*/ 	.byte	0x31, 0x00
	.type		$str$23,@object
	.size		$str$23,(__unnamed_1 - $str$23)
$str$23:
        /*0012*/ 	.byte	0x2f, 0x74, 0x6d, 0x70, 0x2f, 0x63, 0x75, 0x74, 0x6c, 0x61, 0x73, 0x73, 0x5f, 0x73, 0x77, 0x65
        /*0022*/ 	.byte	0x65, 0x70, 0x5f, 0x73, 0x72, 0x63, 0x2f, 0x69, 0x6e, 0x63, 0x6c, 0x75, 0x64, 0x65, 0x2f, 0x63
        /*0032*/ 	.byte	0x75, 0x74, 0x6c, 0x61, 0x73, 0x73, 0x2f, 0x67, 0x65, 0x6d, 0x6d, 0x2f, 0x63, 0x6f, 0x6c, 0x6c
        /*0042*/ 	.byte	0x65, 0x63, 0x74, 0x69, 0x76, 0x65, 0x2f, 0x73, 0x6d, 0x39, 0x30, 0x5f, 0x6d, 0x6d, 0x61, 0x5f
        /*0052*/ 	.byte	0x74, 0x6d, 0x61, 0x5f, 0x67, 0x6d, 0x6d, 0x61, 0x5f, 0x73, 0x73, 0x5f, 0x77, 0x61, 0x72, 0x70
        /*0062*/ 	.byte	0x73, 0x70, 0x65, 0x63, 0x69, 0x61, 0x6c, 0x69, 0x7a, 0x65, 0x64, 0x2e, 0x68, 0x70, 0x70, 0x00
	.type		__unnamed_1,@object
	.size		__unnamed_1,(.L_0 - __unnamed_1)
__unnamed_1:
        /*0072*/ 	.byte	0x76, 0x6f, 0x69, 0x64, 0x20, 0x63, 0x75, 0x74, 0x6c, 0x61, 0x73, 0x73, 0x3a, 0x3a, 0x67, 0x65
        /* <DEDUP_REMOVED lines=179> */
        /*0bb2*/ 	.byte	0x65, 0x6e, 0x74, 0x69, 0x74, 0x79, 0x5d, 0x00
.L_0:


//--------------------- .nv.shared._ZN7cutlass13device_kernelINS_4gemm6kernel13GemmUniversalIN4cute5tupleIJiiiiEEENS1_10collective13CollectiveMmaINS1_34MainloopSm90TmaGmmaWarpSpecializedILi3ENS5_IJNS4_1CILi1EEESB_SB_EEENS1_32KernelTmaWarpSpecializedPingpongEEENS5_IJNSA_ILi64EEENSA_ILi128EEESG_EEENS_6half_tENS5_IJlSB_lEEESI_SJ_NS4_8TiledMMAINS4_8MMA_AtomIJNS4_4SM904GMMA26MMA_64x128x16_F32F16F16_SSILNSN_5MajorE0ELSP_0ELNSN_7ScaleInE1ELSQ_1EEEEEENS4_6LayoutISC_NS5_IJNSA_ILi0EEESU_SU_EEEEENS5_IJNS4_10UnderscoreESX_SX_EEEEENS4_13SM90_TMA_LOADENS4_14ComposedLayoutINS4_7SwizzleILi3ELi4ELi3EEENS4_18smem_ptr_flag_bitsILi16EEENST_INS5_IJNSA_ILi8EEESF_EEENS5_IJSF_SB_EEEEEEEvNS4_8identityES10_S1A_vS1B_EENS_8epilogue10collective6detail29Sm90TmaWarpSpecializedAdapterINS1E_15DefaultEpilogueISI_SJ_SJ_NS1D_6thread17LinearCombinationISI_Li1EffLNS1I_9ScaleType4KindE0ELNS_15FloatRoundStyleE2ESI_EENS1_15EpilogueDefaultEEEEEvvEEEEvNT_6ParamsE --------------------------
	.section	.nv.shared._ZN7cutlass13device_kernelINS_4gemm6kernel13GemmUniversalIN4cute5tupleIJiiiiEEENS1_10collective13CollectiveMmaINS1_34MainloopSm90TmaGmmaWarpSpecializedILi3ENS5_IJNS4_1CILi1EEESB_SB_EEENS1_32KernelTmaWarpSpecializedPingpongEEENS5_IJNSA_ILi64EEENSA_ILi128EEESG_EEENS_6half_tENS5_IJlSB_lEEESI_SJ_NS4_8TiledMMAINS4_8MMA_AtomIJNS4_4SM904GMMA26MMA_64x128x16_F32F16F16_SSILNSN_5MajorE0ELSP_0ELNSN_7ScaleInE1ELSQ_1EEEEEENS4_6LayoutISC_NS5_IJNSA_ILi0EEESU_SU_EEEEENS5_IJNS4_10UnderscoreESX_SX_EEEEENS4_13SM90_TMA_LOADENS4_14ComposedLayoutINS4_7SwizzleILi3ELi4ELi3EEENS4_18smem_ptr_flag_bitsILi16EEENST_INS5_IJNSA_ILi8EEESF_EEENS5_IJSF_SB_EEEEEEEvNS4_8identityES10_S1A_vS1B_EENS_8epilogue10collective6detail29Sm90TmaWarpSpecializedAdapterINS1E_15DefaultEpilogueISI_SJ_SJ_NS1D_6thread17LinearCombinationISI_Li1EffLNS1I_9ScaleType4KindE0ELNS_15FloatRoundStyleE2ESI_EENS1_15EpilogueDefaultEEEEEvvEEEEvNT_6ParamsE,"aw",@nobits
	.sectionflags	@""
	.align	16
	.zero		1024


//--------------------- .nv.shared.reserved.0     --------------------------
	.section	.nv.shared.reserved.0,"aw",@nobits
	.weak		__nv_reservedSMEM_offset_0_alias
	.size		__nv_reservedSMEM_offset_0_alias, 0, 0
	.other		__nv_reservedSMEM_offset_0_alias,@"STO_CUDA_RESERVED_SHARED STV_DEFAULT"
__nv_reservedSMEM_offset_0_alias:
	.zero		0


//--------------------- .nv.global                --------------------------
	.section	.nv.global,"aw",@nobits
.nv.global:
	.type		_ZN40_INTERNAL_08d4bcc7_4_k_cu_ac71ab6f_254094cute1_E,@object
	.size		_ZN40_INTERNAL_08d4bcc7_4_k_cu_ac71ab6f_254094cute1_E,(_ZN40_INTERNAL_08d4bcc7_4_k_cu_ac71ab6f_254094cuda3std3__45__cpo6cbeginE - _ZN40_INTERNAL_08d4bcc7_4_k_cu_ac71ab6f_254094cute1_E)
_ZN40_INTERNAL_08d4bcc7_4_k_cu_ac71ab6f_254094cute1_E:
	.zero		1
	.type		_ZN40_INTERNAL_08d4bcc7_4_k_cu_ac71ab6f_254094cuda3std3__45__cpo6cbeginE,@object
	.size		_ZN40_INTERNAL_08d4bcc7_4_k_cu_ac71ab6f_254094cuda3std3__45__cpo6cbeginE,(_ZN40_INTERNAL_08d4bcc7_4_k_cu_ac71ab6f_254094cuda3std3__48in_placeE - _ZN40_INTERNAL_08d4bcc7_4_k_cu_ac71ab6f_254094cuda3std3__45__cpo6cbeginE)
_ZN40_INTERNAL_08d4bcc7_4_k_cu_ac71ab6f_254094cuda3std3__45__cpo6cbeginE:
	.zero		1
	.type		_ZN40_INTERNAL_08d4bcc7_4_k_cu_ac71ab6f_254094cuda3std3__48in_placeE,@object
	.size		_ZN40_INTERNAL_08d4bcc7_4_k_cu_ac71ab6f_254094cuda3std3__48in_placeE,(_ZN40_INTERNAL_08d4bcc7_4_k_cu_ac71ab6f_254094cuda3std6ranges3__45__cpo9iter_moveE - _ZN40_INTERNAL_08d4bcc7_4_k_cu_ac71ab6f_254094cuda3std3__48in_placeE)
_ZN40_INTERNAL_08d4bcc7_4_k_cu_ac71ab6f_254094cuda3std3__48in_placeE:
	.zero		1
	.type		_ZN40_INTERNAL_08d4bcc7_4_k_cu_ac71ab6f_254094cuda3std6ranges3__45__cpo9iter_moveE,@object
	.size		_ZN40_INTERNAL_08d4bcc7_4_k_cu_ac71ab6f_254094cuda3std6ranges3__45__cpo9iter_moveE,(_ZN40_INTERNAL_08d4bcc7_4_k_cu_ac71ab6f_254094cuda3std3__45__cpo5beginE - _ZN40_INTERNAL_08d4bcc7_4_k_cu_ac71ab6f_254094cuda3std6ranges3__45__cpo9iter_moveE)
_ZN40_INTERNAL_08d4bcc7_4_k_cu_ac71ab6f_254094cuda3std6ranges3__45__cpo9iter_moveE:
	.zero		1
	.type		_ZN40_INTERNAL_08d4bcc7_4_k_cu_ac71ab6f_254094cuda3std3__45__cpo5beginE,@object
	.size		_ZN40_INTERNAL_08d4bcc7_4_k_cu_ac71ab6f_254094cuda3std3__45__cpo5beginE,(_ZN40_INTERNAL_08d4bcc7_4_k_cu_ac71ab6f_254094cuda3std3__442_GLOBAL__N__08d4bcc7_4_k_cu_ac71ab6f_254096ignoreE - _ZN40_INTERNAL_08d4bcc7_4_k_cu_ac71ab6f_254094cuda3std3__45__cpo5beginE)
_ZN40_INTERNAL_08d4bcc7_4_k_cu_ac71ab6f_254094cuda3std3__45__cpo5beginE:
	.zero		1
	.type		_ZN40_INTERNAL_08d4bcc7_4_k_cu_ac71ab6f_254094cuda3std3__442_GLOBAL__N__08d4bcc7_4_k_cu_ac71ab6f_254096ignoreE,@object
	.size		_ZN40_INTERNAL_08d4bcc7_4_k_cu_ac71ab6f_254094cuda3std3__442_GLOBAL__N__08d4bcc7_4_k_cu_ac71ab6f_254096ignoreE,(_ZN40_INTERNAL_08d4bcc7_4_k_cu_ac71ab6f_254094cute7productE - _ZN40_INTERNAL_08d4bcc7_4_k_cu_ac71ab6f_254094cuda3std3__442_GLOBAL__N__08d4bcc7_4_k_cu_ac71ab6f_254096ignoreE)
_ZN40_INTERNAL_08d4bcc7_4_k_cu_ac71ab6f_254094cuda3std3__442_GLOBAL__N__08d4bcc7_4_k_cu_ac71ab6f_254096ignoreE:
	.zero		1
	.type		_ZN40_INTERNAL_08d4bcc7_4_k_cu_ac71ab6f_254094cute7productE,@object
	.size		_ZN40_INTERNAL_08d4bcc7_4_k_cu_ac71ab6f_254094cute7productE,(_ZN40_INTERNAL_08d4bcc7_4_k_cu_ac71ab6f_254094cuda3std3__45__cpo3endE - _ZN40_INTERNAL_08d4bcc7_4_k_cu_ac71ab6f_254094cute7productE)
_ZN40_INTERNAL_08d4bcc7_4_k_cu_ac71ab6f_254094cute7productE:
	.zero		1
	.type		_ZN40_INTERNAL_08d4bcc7_4_k_cu_ac71ab6f_254094cuda3std3__45__cpo3endE,@object
	.size		_ZN40_INTERNAL_08d4bcc7_4_k_cu_ac71ab6f_254094cuda3std3__45__cpo3endE,(_ZN40_INTERNAL_08d4bcc7_4_k_cu_ac71ab6f_254094cuda3std3__419piecewise_constructE - _ZN40_INTERNAL_08d4bcc7_4_k_cu_ac71ab6f_254094cuda3std3__45__cpo3endE)
_ZN40_INTERNAL_08d4bcc7_4_k_cu_ac71ab6f_254094cuda3std3__45__cpo3endE:
	.zero		1
	.type		_ZN40_INTERNAL_08d4bcc7_4_k_cu_ac71ab6f_254094cuda3std3__419piecewise_constructE,@object
	.size		_ZN40_INTERNAL_08d4bcc7_4_k_cu_ac71ab6f_254094cuda3std3__419piecewise_constructE,(_ZN40_INTERNAL_08d4bcc7_4_k_cu_ac71ab6f_254094cuda3std3__45__cpo4cendE - _ZN40_INTERNAL_08d4bcc7_4_k_cu_ac71ab6f_254094cuda3std3__419piecewise_constructE)
_ZN40_INTERNAL_08d4bcc7_4_k_cu_ac71ab6f_254094cuda3std3__419piecewise_constructE:
	.zero		1
	.type		_ZN40_INTERNAL_08d4bcc7_4_k_cu_ac71ab6f_254094cuda3std3__45__cpo4cendE,@object
	.size		_ZN40_INTERNAL_08d4bcc7_4_k_cu_ac71ab6f_254094cuda3std3__45__cpo4cendE,(_ZN40_INTERNAL_08d4bcc7_4_k_cu_ac71ab6f_254094cuda3std6ranges3__45__cpo4swapE - _ZN40_INTERNAL_08d4bcc7_4_k_cu_ac71ab6f_254094cuda3std3__45__cpo4cendE)
_ZN40_INTERNAL_08d4bcc7_4_k_cu_ac71ab6f_254094cuda3std3__45__cpo4cendE:
	.zero		1
	.type		_ZN40_INTERNAL_08d4bcc7_4_k_cu_ac71ab6f_254094cuda3std6ranges3__45__cpo4swapE,@object
	.size		_ZN40_INTERNAL_08d4bcc7_4_k_cu_ac71ab6f_254094cuda3std6ranges3__45__cpo4swapE,(.L_8 - _ZN40_INTERNAL_08d4bcc7_4_k_cu_ac71ab6f_254094cuda3std6ranges3__45__cpo4swapE)
_ZN40_INTERNAL_08d4bcc7_4_k_cu_ac71ab6f_254094cuda3std6ranges3__45__cpo4swapE:
	.zero		1
.L_8:


//--------------------- .nv.constant0._ZN7cutlass13device_kernelINS_4gemm6kernel13GemmUniversalIN4cute5tupleIJiiiiEEENS1_10collective13CollectiveMmaINS1_34MainloopSm90TmaGmmaWarpSpecializedILi3ENS5_IJNS4_1CILi1EEESB_SB_EEENS1_32KernelTmaWarpSpecializedPingpongEEENS5_IJNSA_ILi64EEENSA_ILi128EEESG_EEENS_6half_tENS5_IJlSB_lEEESI_SJ_NS4_8TiledMMAINS4_8MMA_AtomIJNS4_4SM904GMMA26MMA_64x128x16_F32F16F16_SSILNSN_5MajorE0ELSP_0ELNSN_7ScaleInE1ELSQ_1EEEEEENS4_6LayoutISC_NS5_IJNSA_ILi0EEESU_SU_EEEEENS5_IJNS4_10UnderscoreESX_SX_EEEEENS4_13SM90_TMA_LOADENS4_14ComposedLayoutINS4_7SwizzleILi3ELi4ELi3EEENS4_18smem_ptr_flag_bitsILi16EEENST_INS5_IJNSA_ILi8EEESF_EEENS5_IJSF_SB_EEEEEEEvNS4_8identityES10_S1A_vS1B_EENS_8epilogue10collective6detail29Sm90TmaWarpSpecializedAdapterINS1E_15DefaultEpilogueISI_SJ_SJ_NS1D_6thread17LinearCombinationISI_Li1EffLNS1I_9ScaleType4KindE0ELNS_15FloatRoundStyleE2ESI_EENS1_15EpilogueDefaultEEEEEvvEEEEvNT_6ParamsE --------------------------
	.section	.nv.constant0._ZN7cutlass13device_kernelINS_4gemm6kernel13GemmUniversalIN4cute5tupleIJiiiiEEENS1_10collective13CollectiveMmaINS1_34MainloopSm90TmaGmmaWarpSpecializedILi3ENS5_IJNS4_1CILi1EEESB_SB_EEENS1_32KernelTmaWarpSpecializedPingpongEEENS5_IJNSA_ILi64EEENSA_ILi128EEESG_EEENS_6half_tENS5_IJlSB_lEEESI_SJ_NS4_8TiledMMAINS4_8MMA_AtomIJNS4_4SM904GMMA26MMA_64x128x16_F32F16F16_SSILNSN_5MajorE0ELSP_0ELNSN_7ScaleInE1ELSQ_1EEEEEENS4_6LayoutISC_NS5_IJNSA_ILi0EEESU_SU_EEEEENS5_IJNS4_10UnderscoreESX_SX_EEEEENS4_13SM90_TMA_LOADENS4_14ComposedLayoutINS4_7SwizzleILi3ELi4ELi3EEENS4_18smem_ptr_flag_bitsILi16EEENST_INS5_IJNSA_ILi8EEESF_EEENS5_IJSF_SB_EEEEEEEvNS4_8identityES10_S1A_vS1B_EENS_8epilogue10collective6detail29Sm90TmaWarpSpecializedAdapterINS1E_15DefaultEpilogueISI_SJ_SJ_NS1D_6thread17LinearCombinationISI_Li1EffLNS1I_9ScaleType4KindE0ELNS_15FloatRoundStyleE2ESI_EENS1_15EpilogueDefaultEEEEEvvEEEEvNT_6ParamsE,"a",@progbits
	.sectionflags	@""
	.align	4
.nv.constant0._ZN7cutlass13device_kernelINS_4gemm6kernel13GemmUniversalIN4cute5tupleIJiiiiEEENS1_10collective13CollectiveMmaINS1_34MainloopSm90TmaGmmaWarpSpecializedILi3ENS5_IJNS4_1CILi1EEESB_SB_EEENS1_32KernelTmaWarpSpecializedPingpongEEENS5_IJNSA_ILi64EEENSA_ILi128EEESG_EEENS_6half_tENS5_IJlSB_lEEESI_SJ_NS4_8TiledMMAINS4_8MMA_AtomIJNS4_4SM904GMMA26MMA_64x128x16_F32F16F16_SSILNSN_5MajorE0ELSP_0ELNSN_7ScaleInE1ELSQ_1EEEEEENS4_6LayoutISC_NS5_IJNSA_ILi0EEESU_SU_EEEEENS5_IJNS4_10UnderscoreESX_SX_EEEEENS4_13SM90_TMA_LOADENS4_14ComposedLayoutINS4_7SwizzleILi3ELi4ELi3EEENS4_18smem_ptr_flag_bitsILi16EEENST_INS5_IJNSA_ILi8EEESF_EEENS5_IJSF_SB_EEEEEEEvNS4_8identityES10_S1A_vS1B_EENS_8epilogue10collective6detail29Sm90TmaWarpSpecializedAdapterINS1E_15DefaultEpilogueISI_SJ_SJ_NS1D_6thread17LinearCombinationISI_Li1EffLNS1I_9ScaleType4KindE0ELNS_15FloatRoundStyleE2ESI_EENS1_15EpilogueDefaultEEEEEvvEEEEvNT_6ParamsE:
	.zero		1664


//--------------------- SYMBOLS --------------------------

	.type		.nv.reservedSmem.offset0,@object
	.size		.nv.reservedSmem.offset0,0x4
	.type		__assertfail,@function
